	.target	sm_90a

	.elftype	@"ET_EXEC"


//--------------------- .note.nv.tkinfo           --------------------------
	.section	.note.nv.tkinfo,"",@"SHT_NOTE"
	.sectionflags	@"SHF_NOTE_NV_TKINFO"
	.tkinfo
        /*0018*/ 	.word	0x00000002
        /*0030*/ 	.string	""
        /*0030*/ 	.string	"ptxas"
        /*0030*/ 	.string	"Cuda compilation tools, release 13.0, V13.0.88"
        /*0030*/ 	.string	"Build cuda_13.0.r13.0/compiler.36424714_0"
        /*0030*/ 	.string	"-arch sm_90a -m 64 "



//--------------------- .note.nv.cuinfo           --------------------------
	.section	.note.nv.cuinfo,"",@"SHT_NOTE"
	.sectionflags	@"SHF_NOTE_NV_CUINFO"
        /*0018*/ 	.short	0x0002
        /*001a*/ 	.short	0x005a
        /*001c*/ 	.short	0x0082
	.zero		2


//--------------------- .nv.info                  --------------------------
	.section	.nv.info,"",@"SHT_CUDA_INFO"
	.align	4


	//----- nvinfo : EIATTR_REGCOUNT
	.align		4
        /*0000*/ 	.byte	0x04, 0x2f
        /*0002*/ 	.short	(.L_12 - .L_11)
	.align		4
.L_11:
        /*0004*/ 	.word	index@(_ZN7cutlass13device_kernelINS_4gemm6kernel13GemmUniversalIN4cute5tupleIJiiiiEEENS1_10collective13CollectiveMmaINS1_37MainloopSm90TmaGmmaWarpSpecializedFP8ILi12ENS5_IJNS4_1CILi2EEENSA_ILi1EEESC_EEENS1_32KernelTmaWarpSpecializedPingpongEEENS5_IJNSA_ILi64EEENSA_ILi8EEENSA_ILi256EEEEEENS_12float_e4m3_tENS5_IJlSC_lEEESK_SL_NS4_8TiledMMAINS4_8MMA_AtomIJNS4_4SM904GMMA29MMA_64x8x32_F32E4M3E4M3_SS_TNILNSP_7ScaleInE1ELSR_1EEEEEENS4_6LayoutINS5_IJSC_SC_SC_EEENS5_IJNSA_ILi0EEESW_SW_EEEEENS5_IJNS4_10UnderscoreESZ_SZ_EEEEENS4_13SM90_TMA_LOADENS4_14ComposedLayoutINS4_7SwizzleILi3ELi4ELi3EEENS4_18smem_ptr_flag_bitsILi8EEENSU_INS5_IJSH_NSA_ILi128EEEEEENS5_IJS18_SC_EEEEEEEvNS4_8identityENS4_23SM90_TMA_LOAD_MULTICASTES1C_vS1D_EENS_8epilogue10collective6detail29Sm90TmaWarpSpecializedAdapterINS1H_15DefaultEpilogueISK_SL_SL_NS1G_6thread17LinearCombinationISK_Li1EffLNS1L_9ScaleType4KindE0ELNS_15FloatRoundStyleE2ESK_EENS1_15EpilogueDefaultEEEEEvvEEEEvNT_6ParamsE)
        /*0008*/ 	.word	0x000000a8


	//----- nvinfo : EIATTR_FRAME_SIZE
	.align		4
.L_12:
        /*000c*/ 	.byte	0x04, 0x11
        /*000e*/ 	.short	(.L_14 - .L_13)
	.align		4
.L_13:
        /*0010*/ 	.word	index@(_ZN7cutlass13device_kernelINS_4gemm6kernel13GemmUniversalIN4cute5tupleIJiiiiEEENS1_10collective13CollectiveMmaINS1_37MainloopSm90TmaGmmaWarpSpecializedFP8ILi12ENS5_IJNS4_1CILi2EEENSA_ILi1EEESC_EEENS1_32KernelTmaWarpSpecializedPingpongEEENS5_IJNSA_ILi64EEENSA_ILi8EEENSA_ILi256EEEEEENS_12float_e4m3_tENS5_IJlSC_lEEESK_SL_NS4_8TiledMMAINS4_8MMA_AtomIJNS4_4SM904GMMA29MMA_64x8x32_F32E4M3E4M3_SS_TNILNSP_7ScaleInE1ELSR_1EEEEEENS4_6LayoutINS5_IJSC_SC_SC_EEENS5_IJNSA_ILi0EEESW_SW_EEEEENS5_IJNS4_10UnderscoreESZ_SZ_EEEEENS4_13SM90_TMA_LOADENS4_14ComposedLayoutINS4_7SwizzleILi3ELi4ELi3EEENS4_18smem_ptr_flag_bitsILi8EEENSU_INS5_IJSH_NSA_ILi128EEEEEENS5_IJS18_SC_EEEEEEEvNS4_8identityENS4_23SM90_TMA_LOAD_MULTICASTES1C_vS1D_EENS_8epilogue10collective6detail29Sm90TmaWarpSpecializedAdapterINS1H_15DefaultEpilogueISK_SL_SL_NS1G_6thread17LinearCombinationISK_Li1EffLNS1L_9ScaleType4KindE0ELNS_15FloatRoundStyleE2ESK_EENS1_15EpilogueDefaultEEEEEvvEEEEvNT_6ParamsE)
        /*0014*/ 	.word	0x00000000


	//----- nvinfo : EIATTR_MIN_STACK_SIZE
	.align		4
.L_14:
        /*0018*/ 	.byte	0x04, 0x12
        /*001a*/ 	.short	(.L_16 - .L_15)
	.align		4
.L_15:
        /*001c*/ 	.word	index@(_ZN7cutlass13device_kernelINS_4gemm6kernel13GemmUniversalIN4cute5tupleIJiiiiEEENS1_10collective13CollectiveMmaINS1_37MainloopSm90TmaGmmaWarpSpecializedFP8ILi12ENS5_IJNS4_1CILi2EEENSA_ILi1EEESC_EEENS1_32KernelTmaWarpSpecializedPingpongEEENS5_IJNSA_ILi64EEENSA_ILi8EEENSA_ILi256EEEEEENS_12float_e4m3_tENS5_IJlSC_lEEESK_SL_NS4_8TiledMMAINS4_8MMA_AtomIJNS4_4SM904GMMA29MMA_64x8x32_F32E4M3E4M3_SS_TNILNSP_7ScaleInE1ELSR_1EEEEEENS4_6LayoutINS5_IJSC_SC_SC_EEENS5_IJNSA_ILi0EEESW_SW_EEEEENS5_IJNS4_10UnderscoreESZ_SZ_EEEEENS4_13SM90_TMA_LOADENS4_14ComposedLayoutINS4_7SwizzleILi3ELi4ELi3EEENS4_18smem_ptr_flag_bitsILi8EEENSU_INS5_IJSH_NSA_ILi128EEEEEENS5_IJS18_SC_EEEEEEEvNS4_8identityENS4_23SM90_TMA_LOAD_MULTICASTES1C_vS1D_EENS_8epilogue10collective6detail29Sm90TmaWarpSpecializedAdapterINS1H_15DefaultEpilogueISK_SL_SL_NS1G_6thread17LinearCombinationISK_Li1EffLNS1L_9ScaleType4KindE0ELNS_15FloatRoundStyleE2ESK_EENS1_15EpilogueDefaultEEEEEvvEEEEvNT_6ParamsE)
        /*0020*/ 	.word	0x00000000
.L_16:


//--------------------- .nv.compat                --------------------------
	.section	.nv.compat,"",@"SHT_CUDA_COMPAT_INFO"
	.align	4
        /*0000*/ 	.byte	0x02, 0x09, 0x01, 0x00, 0x02, 0x02, 0x04, 0x00, 0x02, 0x05, 0x05, 0x00, 0x03, 0x07, 0x01, 0x01
        /*0010*/ 	.byte	0x02, 0x03, 0x01, 0x00, 0x02, 0x06, 0x01, 0x00, 0x04, 0x0b, 0x08, 0x00, 0x00, 0x00, 0x00, 0x00
        /*0020*/ 	.byte	0x00, 0x00, 0x00, 0x00


//--------------------- .nv.info._ZN7cutlass13device_kernelINS_4gemm6kernel13GemmUniversalIN4cute5tupleIJiiiiEEENS1_10collective13CollectiveMmaINS1_37MainloopSm90TmaGmmaWarpSpecializedFP8ILi12ENS5_IJNS4_1CILi2EEENSA_ILi1EEESC_EEENS1_32KernelTmaWarpSpecializedPingpongEEENS5_IJNSA_ILi64EEENSA_ILi8EEENSA_ILi256EEEEEENS_12float_e4m3_tENS5_IJlSC_lEEESK_SL_NS4_8TiledMMAINS4_8MMA_AtomIJNS4_4SM904GMMA29MMA_64x8x32_F32E4M3E4M3_SS_TNILNSP_7ScaleInE1ELSR_1EEEEEENS4_6LayoutINS5_IJSC_SC_SC_EEENS5_IJNSA_ILi0EEESW_SW_EEEEENS5_IJNS4_10UnderscoreESZ_SZ_EEEEENS4_13SM90_TMA_LOADENS4_14ComposedLayoutINS4_7SwizzleILi3ELi4ELi3EEENS4_18smem_ptr_flag_bitsILi8EEENSU_INS5_IJSH_NSA_ILi128EEEEEENS5_IJS18_SC_EEEEEEEvNS4_8identityENS4_23SM90_TMA_LOAD_MULTICASTES1C_vS1D_EENS_8epilogue10collective6detail29Sm90TmaWarpSpecializedAdapterINS1H_15DefaultEpilogueISK_SL_SL_NS1G_6thread17LinearCombinationISK_Li1EffLNS1L_9ScaleType4KindE0ELNS_15FloatRoundStyleE2ESK_EENS1_15EpilogueDefaultEEEEEvvEEEEvNT_6ParamsE --------------------------
	.section	.nv.info._ZN7cutlass13device_kernelINS_4gemm6kernel13GemmUniversalIN4cute5tupleIJiiiiEEENS1_10collective13CollectiveMmaINS1_37MainloopSm90TmaGmmaWarpSpecializedFP8ILi12ENS5_IJNS4_1CILi2EEENSA_ILi1EEESC_EEENS1_32KernelTmaWarpSpecializedPingpongEEENS5_IJNSA_ILi64EEENSA_ILi8EEENSA_ILi256EEEEEENS_12float_e4m3_tENS5_IJlSC_lEEESK_SL_NS4_8TiledMMAINS4_8MMA_AtomIJNS4_4SM904GMMA29MMA_64x8x32_F32E4M3E4M3_SS_TNILNSP_7ScaleInE1ELSR_1EEEEEENS4_6LayoutINS5_IJSC_SC_SC_EEENS5_IJNSA_ILi0EEESW_SW_EEEEENS5_IJNS4_10UnderscoreESZ_SZ_EEEEENS4_13SM90_TMA_LOADENS4_14ComposedLayoutINS4_7SwizzleILi3ELi4ELi3EEENS4_18smem_ptr_flag_bitsILi8EEENSU_INS5_IJSH_NSA_ILi128EEEEEENS5_IJS18_SC_EEEEEEEvNS4_8identityENS4_23SM90_TMA_LOAD_MULTICASTES1C_vS1D_EENS_8epilogue10collective6detail29Sm90TmaWarpSpecializedAdapterINS1H_15DefaultEpilogueISK_SL_SL_NS1G_6thread17LinearCombinationISK_Li1EffLNS1L_9ScaleType4KindE0ELNS_15FloatRoundStyleE2ESK_EENS1_15EpilogueDefaultEEEEEvvEEEEvNT_6ParamsE,"",@"SHT_CUDA_INFO"
	.sectionflags	@""
	.align	4


	//----- nvinfo : EIATTR_CUDA_API_VERSION
	.align		4
        /*0000*/ 	.byte	0x04, 0x37
        /*0002*/ 	.short	(.L_18 - .L_17)
.L_17:
        /*0004*/ 	.word	0x00000082


	//----- nvinfo : EIATTR_KPARAM_INFO
	.align		4
.L_18:
        /*0008*/ 	.byte	0x04, 0x17
        /*000a*/ 	.short	(.L_20 - .L_19)
.L_19:
        /*000c*/ 	.word	0x00000000
        /*0010*/ 	.short	0x0000
        /*0012*/ 	.short	0x0070
        /*0014*/ 	.byte	0x00, 0xf0, 0x01, 0x10


	//----- nvinfo : EIATTR_SPARSE_MMA_MASK
	.align		4
.L_20:
        /*0018*/ 	.byte	0x03, 0x50
        /*001a*/ 	.short	0x0000


	//----- nvinfo : EIATTR_MAXREG_COUNT
	.align		4
        /*001c*/ 	.byte	0x03, 0x1b
        /*001e*/ 	.short	0x00a8


	//----- nvinfo : EIATTR_NUM_BARRIERS
	.align		4
        /*0020*/ 	.byte	0x02, 0x4c
        /*0022*/ 	.byte	0x01
	.zero		1


	//----- nvinfo : EIATTR_MERCURY_ISA_VERSION
	.align		4
        /*0024*/ 	.byte	0x03, 0x5f
        /*0026*/ 	.short	0x0101


	//----- nvinfo : EIATTR_INT_WARP_WIDE_INSTR_OFFSETS
	.align		4
        /*0028*/ 	.byte	0x04, 0x31
        /*002a*/ 	.short	(.L_22 - .L_21)


	//   ....[0]....
.L_21:
        /*002c*/ 	.word	0x00000600


	//   ....[1]....
        /*0030*/ 	.word	0x00000620


	//   ....[2]....
        /*0034*/ 	.word	0x00000640


	//   ....[3]....
        /*0038*/ 	.word	0x00000700


	//   ....[4]....
        /*003c*/ 	.word	0x00000720


	//   ....[5]....
        /*0040*/ 	.word	0x00000770


	//   ....[6]....
        /*0044*/ 	.word	0x00000890


	//   ....[7]....
        /*0048*/ 	.word	0x000008c0


	//   ....[8]....
        /*004c*/ 	.word	0x000024c0


	//----- nvinfo : EIATTR_COOP_GROUP_MASK_REGIDS
	.align		4
.L_22:
        /*0050*/ 	.byte	0x04, 0x29
        /*0052*/ 	.short	(.L_24 - .L_23)


	//   ....[0]....
.L_23:
        /*0054*/ 	.word	0xffffffff


	//   ....[1]....
        /*0058*/ 	.word	0xffffffff


	//   ....[2]....
        /*005c*/ 	.word	0xffffffff


	//   ....[3]....
        /*0060*/ 	.word	0xffffffff


	//   ....[4]....
        /*0064*/ 	.word	0xffffffff


	//   ....[5]....
        /*0068*/ 	.word	0xffffffff


	//   ....[6]....
        /*006c*/ 	.word	0xffffffff


	//----- nvinfo : EIATTR_COOP_GROUP_INSTR_OFFSETS
	.align		4
.L_24:
        /*0070*/ 	.byte	0x04, 0x28
        /*0072*/ 	.short	(.L_26 - .L_25)


	//   ....[0]....
.L_25:
        /*0074*/ 	.word	0x00000060


	//   ....[1]....
        /*0078*/ 	.word	0x00000070


	//   ....[2]....
        /*007c*/ 	.word	0x00000130


	//   ....[3]....
        /*0080*/ 	.word	0x000003f0


	//   ....[4]....
        /*0084*/ 	.word	0x00000430


	//   ....[5]....
        /*0088*/ 	.word	0x000004b0


	//   ....[6]....
        /*008c*/ 	.word	0x00000a80


	//----- nvinfo : EIATTR_REG_RECONFIG
	.align		4
.L_26:
        /*0090*/ 	.byte	0x01, 0x54
	.zero		2


	//----- nvinfo : EIATTR_MBARRIER_INSTR_OFFSETS
	.align		4
        /*0094*/ 	.byte	0x04, 0x39
        /*0096*/ 	.short	(.L_28 - .L_27)


	//   ....[0]....
.L_27:
        /*0098*/ 	.word	0x00000250
        /*009c*/ 	.word	0x000000ff
        /*00a0*/ 	.word	0x00000000
        /*00a4*/ 	.short	0x0100
        /*00a6*/ 	.byte	0x08
	.zero		1


	//   ....[1]....
        /*00a8*/ 	.word	0x00000260
        /*00ac*/ 	.word	0x000000ff
        /*00b0*/ 	.word	0x00000060
        /*00b4*/ 	.short	0x0100
        /*00b6*/ 	.byte	0x08
	.zero		1


	//   ....[2]....
        /*00b8*/ 	.word	0x00000270
        /*00bc*/ 	.word	0x000000ff
        /*00c0*/ 	.word	0x00000008
        /*00c4*/ 	.short	0x0100
        /*00c6*/ 	.byte	0x08
	.zero		1


	//   ....[3]....
        /*00c8*/ 	.word	0x00000280
        /*00cc*/ 	.word	0x000000ff
        /*00d0*/ 	.word	0x00000068
        /*00d4*/ 	.short	0x0100
        /*00d6*/ 	.byte	0x08
	.zero		1


	//   ....[4]....
        /*00d8*/ 	.word	0x00000290
        /*00dc*/ 	.word	0x000000ff
        /*00e0*/ 	.word	0x00000010
        /*00e4*/ 	.short	0x0100
        /*00e6*/ 	.byte	0x08
	.zero		1


	//   ....[5]....
        /*00e8*/ 	.word	0x000002a0
        /*00ec*/ 	.word	0x000000ff
        /*00f0*/ 	.word	0x00000070
        /*00f4*/ 	.short	0x0100
        /*00f6*/ 	.byte	0x08
	.zero		1


	//   ....[6]....
        /*00f8*/ 	.word	0x000002b0
        /*00fc*/ 	.word	0x000000ff
        /*0100*/ 	.word	0x00000018
        /*0104*/ 	.short	0x0100
        /*0106*/ 	.byte	0x08
	.zero		1


	//   ....[7]....
        /*0108*/ 	.word	0x000002c0
        /*010c*/ 	.word	0x000000ff
        /*0110*/ 	.word	0x00000078
        /*0114*/ 	.short	0x0100
        /*0116*/ 	.byte	0x08
	.zero		1


	//   ....[8]....
        /*0118*/ 	.word	0x000002d0
        /*011c*/ 	.word	0x000000ff
        /*0120*/ 	.word	0x00000020
        /*0124*/ 	.short	0x0100
        /*0126*/ 	.byte	0x08
	.zero		1


	//   ....[9]....
        /*0128*/ 	.word	0x000002e0
        /*012c*/ 	.word	0x000000ff
        /*0130*/ 	.word	0x00000080
        /*0134*/ 	.short	0x0100
        /*0136*/ 	.byte	0x08
	.zero		1


	//   ....[10]....
        /*0138*/ 	.word	0x000002f0
        /*013c*/ 	.word	0x000000ff
        /*0140*/ 	.word	0x00000028
        /*0144*/ 	.short	0x0100
        /*0146*/ 	.byte	0x08
	.zero		1


	//   ....[11]....
        /*0148*/ 	.word	0x00000300
        /*014c*/ 	.word	0x000000ff
        /*0150*/ 	.word	0x00000088
        /*0154*/ 	.short	0x0100
        /*0156*/ 	.byte	0x08
	.zero		1


	//   ....[12]....
        /*0158*/ 	.word	0x00000310
        /*015c*/ 	.word	0x000000ff
        /*0160*/ 	.word	0x00000030
        /*0164*/ 	.short	0x0100
        /*0166*/ 	.byte	0x08
	.zero		1


	//   ....[13]....
        /*0168*/ 	.word	0x00000320
        /*016c*/ 	.word	0x000000ff
        /*0170*/ 	.word	0x00000090
        /*0174*/ 	.short	0x0100
        /*0176*/ 	.byte	0x08
	.zero		1


	//   ....[14]....
        /*0178*/ 	.word	0x00000330
        /*017c*/ 	.word	0x000000ff
        /*0180*/ 	.word	0x00000038
        /*0184*/ 	.short	0x0100
        /*0186*/ 	.byte	0x08
	.zero		1


	//   ....[15]....
        /*0188*/ 	.word	0x00000340
        /*018c*/ 	.word	0x000000ff
        /*0190*/ 	.word	0x00000098
        /*0194*/ 	.short	0x0100
        /*0196*/ 	.byte	0x08
	.zero		1


	//   ....[16]....
        /*0198*/ 	.word	0x00000350
        /*019c*/ 	.word	0x000000ff
        /*01a0*/ 	.word	0x00000040
        /*01a4*/ 	.short	0x0100
        /*01a6*/ 	.byte	0x08
	.zero		1


	//   ....[17]....
        /*01a8*/ 	.word	0x00000360
        /*01ac*/ 	.word	0x000000ff
        /*01b0*/ 	.word	0x000000a0
        /*01b4*/ 	.short	0x0100
        /*01b6*/ 	.byte	0x08
	.zero		1


	//   ....[18]....
        /*01b8*/ 	.word	0x00000370
        /*01bc*/ 	.word	0x000000ff
        /*01c0*/ 	.word	0x00000048
        /*01c4*/ 	.short	0x0100
        /*01c6*/ 	.byte	0x08
	.zero		1


	//   ....[19]....
        /*01c8*/ 	.word	0x00000380
        /*01cc*/ 	.word	0x000000ff
        /*01d0*/ 	.word	0x000000a8
        /*01d4*/ 	.short	0x0100
        /*01d6*/ 	.byte	0x08
	.zero		1


	//   ....[20]....
        /*01d8*/ 	.word	0x00000390
        /*01dc*/ 	.word	0x000000ff
        /*01e0*/ 	.word	0x00000050
        /*01e4*/ 	.short	0x0100
        /*01e6*/ 	.byte	0x08
	.zero		1


	//   ....[21]....
        /*01e8*/ 	.word	0x000003a0
        /*01ec*/ 	.word	0x000000ff
        /*01f0*/ 	.word	0x000000b0
        /*01f4*/ 	.short	0x0100
        /*01f6*/ 	.byte	0x08
	.zero		1


	//   ....[22]....
        /*01f8*/ 	.word	0x000003b0
        /*01fc*/ 	.word	0x000000ff
        /*0200*/ 	.word	0x00000058
        /*0204*/ 	.short	0x0100
        /*0206*/ 	.byte	0x08
	.zero		1


	//   ....[23]....
        /*0208*/ 	.word	0x000003c0
        /*020c*/ 	.word	0x000000ff
        /*0210*/ 	.word	0x000000b8
        /*0214*/ 	.short	0x0100
        /*0216*/ 	.byte	0x08
	.zero		1


	//   ....[24]....
        /*0218*/ 	.word	0x00000910
        /*021c*/ 	.word	0x000000ff
        /*0220*/ 	.word	0x000000f0
        /*0224*/ 	.short	0x0100
        /*0226*/ 	.byte	0x08
	.zero		1


	//   ....[25]....
        /*0228*/ 	.word	0x000009a0
        /*022c*/ 	.word	0x000000ff
        /*0230*/ 	.word	0x000000f8
        /*0234*/ 	.short	0x0100
        /*0236*/ 	.byte	0x08
	.zero		1


	//   ....[26]....
        /*0238*/ 	.word	0x00000a00
        /*023c*/ 	.word	0x000000ff
        /*0240*/ 	.word	0x000000d0
        /*0244*/ 	.short	0x0100
        /*0246*/ 	.byte	0x09
	.zero		1


	//   ....[27]....
        /*0248*/ 	.word	0x00000a10
        /*024c*/ 	.word	0x000000ff
        /*0250*/ 	.word	0x000000d8
        /*0254*/ 	.short	0x0100
        /*0256*/ 	.byte	0x09
	.zero		1


	//   ....[28]....
        /*0258*/ 	.word	0x00000a20
        /*025c*/ 	.word	0x000000ff
        /*0260*/ 	.word	0x000000e0
        /*0264*/ 	.short	0x0100
        /*0266*/ 	.byte	0x09
	.zero		1


	//   ....[29]....
        /*0268*/ 	.word	0x00000a30
        /*026c*/ 	.word	0x000000ff
        /*0270*/ 	.word	0x000000e8
        /*0274*/ 	.short	0x0100
        /*0276*/ 	.byte	0x09
	.zero		1


	//   ....[30]....
        /*0278*/ 	.word	0x000017f0
        /*027c*/ 	.word	0x000000ff
        /*0280*/ 	.word	0xfffffff8
        /*0284*/ 	.short	0x010a
        /*0286*/ 	.byte	0x11
	.zero		1


	//   ....[31]....
        /*0288*/ 	.word	0x00001910
        /*028c*/ 	.word	0x000000ff
        /*0290*/ 	.word	0x00000000
        /*0294*/ 	.short	0x010a
        /*0296*/ 	.byte	0x08
	.zero		1


	//   ....[32]....
        /*0298*/ 	.word	0x00001950
        /*029c*/ 	.word	0x000000ff
        /*02a0*/ 	.word	0x00000000
        /*02a4*/ 	.short	0x010a
        /*02a6*/ 	.byte	0x08
	.zero		1


	//   ....[33]....
        /*02a8*/ 	.word	0x00001e30
        /*02ac*/ 	.word	0x000000ff
        /*02b0*/ 	.word	0x00000000
        /*02b4*/ 	.short	0x010a
        /*02b6*/ 	.byte	0x0a
	.zero		1


	//   ....[34]....
        /*02b8*/ 	.word	0x00001e70
        /*02bc*/ 	.word	0x000000ff
        /*02c0*/ 	.word	0x00000000
        /*02c4*/ 	.short	0x010a
        /*02c6*/ 	.byte	0x0a
	.zero		1


	//   ....[35]....
        /*02c8*/ 	.word	0x00002290
        /*02cc*/ 	.word	0x00000014
        /*02d0*/ 	.word	0x00000000
        /*02d4*/ 	.short	0x0101
        /*02d6*/ 	.byte	0x3f
	.zero		1


	//   ....[36]....
        /*02d8*/ 	.word	0x00002450
        /*02dc*/ 	.word	0x00000011
        /*02e0*/ 	.word	0x00000000
        /*02e4*/ 	.short	0x0101
        /*02e6*/ 	.byte	0x0f
	.zero		1


	//   ....[37]....
        /*02e8*/ 	.word	0x00002560
        /*02ec*/ 	.word	0x00000010
        /*02f0*/ 	.word	0x00000000
        /*02f4*/ 	.short	0x0101
        /*02f6*/ 	.byte	0x3f
	.zero		1


	//   ....[38]....
        /*02f8*/ 	.word	0x00002620
        /*02fc*/ 	.word	0x000000ff
        /*0300*/ 	.word	0x00000008
        /*0304*/ 	.short	0x010a
        /*0306*/ 	.byte	0x11
	.zero		1


	//   ....[39]....
        /*0308*/ 	.word	0x00002f10
        /*030c*/ 	.word	0x00000010
        /*0310*/ 	.word	0x00000000
        /*0314*/ 	.short	0x0101
        /*0316*/ 	.byte	0x0f
	.zero		1


	//   ....[40]....
        /*0318*/ 	.word	0x00003890
        /*031c*/ 	.word	0x00000014
        /*0320*/ 	.word	0x00000060
        /*0324*/ 	.short	0x010a
        /*0326*/ 	.byte	0x3f
	.zero		1


	//   ....[41]....
        /*0328*/ 	.word	0x00003cf0
        /*032c*/ 	.word	0x00000004
        /*0330*/ 	.word	0x000000f8
        /*0334*/ 	.short	0x0101
        /*0336*/ 	.byte	0x3f
	.zero		1


	//   ....[42]....
        /*0338*/ 	.word	0x00004470
        /*033c*/ 	.word	0x00000007
        /*0340*/ 	.word	0x00000000
        /*0344*/ 	.short	0x010a
        /*0346*/ 	.byte	0x3f
	.zero		1


	//   ....[43]....
        /*0348*/ 	.word	0x000044f0
        /*034c*/ 	.word	0x00000009
        /*0350*/ 	.word	0x00000000
        /*0354*/ 	.short	0x010a
        /*0356*/ 	.byte	0x3f
	.zero		1


	//   ....[44]....
        /*0358*/ 	.word	0x00004580
        /*035c*/ 	.word	0x00000006
        /*0360*/ 	.word	0x00000000
        /*0364*/ 	.short	0x010a
        /*0366*/ 	.byte	0x3f
	.zero		1


	//   ....[45]....
        /*0368*/ 	.word	0x00004610
        /*036c*/ 	.word	0x00000009
        /*0370*/ 	.word	0x00000000
        /*0374*/ 	.short	0x010a
        /*0376*/ 	.byte	0x3f
	.zero		1


	//   ....[46]....
        /*0378*/ 	.word	0x000046a0
        /*037c*/ 	.word	0x00000006
        /*0380*/ 	.word	0x00000000
        /*0384*/ 	.short	0x010a
        /*0386*/ 	.byte	0x3f
	.zero		1


	//   ....[47]....
        /*0388*/ 	.word	0x00004730
        /*038c*/ 	.word	0x00000009
        /*0390*/ 	.word	0x00000000
        /*0394*/ 	.short	0x010a
        /*0396*/ 	.byte	0x3f
	.zero		1


	//   ....[48]....
        /*0398*/ 	.word	0x000047c0
        /*039c*/ 	.word	0x00000006
        /*03a0*/ 	.word	0x00000000
        /*03a4*/ 	.short	0x010a
        /*03a6*/ 	.byte	0x3f
	.zero		1


	//   ....[49]....
        /*03a8*/ 	.word	0x00004850
        /*03ac*/ 	.word	0x00000009
        /*03b0*/ 	.word	0x00000000
        /*03b4*/ 	.short	0x010a
        /*03b6*/ 	.byte	0x3f
	.zero		1


	//   ....[50]....
        /*03b8*/ 	.word	0x000048e0
        /*03bc*/ 	.word	0x00000006
        /*03c0*/ 	.word	0x00000000
        /*03c4*/ 	.short	0x010a
        /*03c6*/ 	.byte	0x3f
	.zero		1


	//   ....[51]....
        /*03c8*/ 	.word	0x00004970
        /*03cc*/ 	.word	0x00000009
        /*03d0*/ 	.word	0x00000000
        /*03d4*/ 	.short	0x010a
        /*03d6*/ 	.byte	0x3f
	.zero		1


	//   ....[52]....
        /*03d8*/ 	.word	0x00004a00
        /*03dc*/ 	.word	0x00000006
        /*03e0*/ 	.word	0x00000000
        /*03e4*/ 	.short	0x010a
        /*03e6*/ 	.byte	0x3f
	.zero		1


	//   ....[53]....
        /*03e8*/ 	.word	0x00004a90
        /*03ec*/ 	.word	0x00000003
        /*03f0*/ 	.word	0x00000000
        /*03f4*/ 	.short	0x010a
        /*03f6*/ 	.byte	0x3f
	.zero		1


	//   ....[54]....
        /*03f8*/ 	.word	0x00004b00
        /*03fc*/ 	.word	0x00000010
        /*0400*/ 	.word	0xfffffff8
        /*0404*/ 	.short	0x010a
        /*0406*/ 	.byte	0x3f
	.zero		1


	//   ....[55]....
        /*0408*/ 	.word	0x00004b60
        /*040c*/ 	.word	0x00000010
        /*0410*/ 	.word	0x00000000
        /*0414*/ 	.short	0x010a
        /*0416*/ 	.byte	0x3f
	.zero		1


	//   ....[56]....
        /*0418*/ 	.word	0x00004bc0
        /*041c*/ 	.word	0x00000014
        /*0420*/ 	.word	0x00000000
        /*0424*/ 	.short	0x010a
        /*0426*/ 	.byte	0x3f
	.zero		1


	//   ....[57]....
        /*0428*/ 	.word	0x00004c20
        /*042c*/ 	.word	0x00000011
        /*0430*/ 	.word	0x00000008
        /*0434*/ 	.short	0x010a
        /*0436*/ 	.byte	0x3f
	.zero		1


	//   ....[58]....
        /*0438*/ 	.word	0x00004cf0
        /*043c*/ 	.word	0x00000014
        /*0440*/ 	.word	0x00000060
        /*0444*/ 	.short	0x010a
        /*0446*/ 	.byte	0x3f
	.zero		1


	//   ....[59]....
        /*0448*/ 	.word	0x00004dd0
        /*044c*/ 	.word	0x00000007
        /*0450*/ 	.word	0x00000000
        /*0454*/ 	.short	0x010a
        /*0456*/ 	.byte	0x3f
	.zero		1


	//   ....[60]....
        /*0458*/ 	.word	0x00004e20
        /*045c*/ 	.word	0x00000009
        /*0460*/ 	.word	0x00000000
        /*0464*/ 	.short	0x010a
        /*0466*/ 	.byte	0x3f
	.zero		1


	//   ....[61]....
        /*0468*/ 	.word	0x00004e70
        /*046c*/ 	.word	0x00000006
        /*0470*/ 	.word	0x00000000
        /*0474*/ 	.short	0x010a
        /*0476*/ 	.byte	0x3f
	.zero		1


	//   ....[62]....
        /*0478*/ 	.word	0x00004ec0
        /*047c*/ 	.word	0x00000009
        /*0480*/ 	.word	0x00000000
        /*0484*/ 	.short	0x010a
        /*0486*/ 	.byte	0x3f
	.zero		1


	//   ....[63]....
        /*0488*/ 	.word	0x00004f10
        /*048c*/ 	.word	0x00000006
        /*0490*/ 	.word	0x00000000
        /*0494*/ 	.short	0x010a
        /*0496*/ 	.byte	0x3f
	.zero		1


	//   ....[64]....
        /*0498*/ 	.word	0x00004f60
        /*049c*/ 	.word	0x00000009
        /*04a0*/ 	.word	0x00000000
        /*04a4*/ 	.short	0x010a
        /*04a6*/ 	.byte	0x3f
	.zero		1


	//   ....[65]....
        /*04a8*/ 	.word	0x00004fb0
        /*04ac*/ 	.word	0x00000006
        /*04b0*/ 	.word	0x00000000
        /*04b4*/ 	.short	0x010a
        /*04b6*/ 	.byte	0x3f
	.zero		1


	//   ....[66]....
        /*04b8*/ 	.word	0x00005000
        /*04bc*/ 	.word	0x00000009
        /*04c0*/ 	.word	0x00000000
        /*04c4*/ 	.short	0x010a
        /*04c6*/ 	.byte	0x3f
	.zero		1


	//   ....[67]....
        /*04c8*/ 	.word	0x00005050
        /*04cc*/ 	.word	0x00000006
        /*04d0*/ 	.word	0x00000000
        /*04d4*/ 	.short	0x010a
        /*04d6*/ 	.byte	0x3f
	.zero		1


	//   ....[68]....
        /*04d8*/ 	.word	0x000050a0
        /*04dc*/ 	.word	0x00000009
        /*04e0*/ 	.word	0x00000000
        /*04e4*/ 	.short	0x010a
        /*04e6*/ 	.byte	0x3f
	.zero		1


	//   ....[69]....
        /*04e8*/ 	.word	0x000050f0
        /*04ec*/ 	.word	0x00000006
        /*04f0*/ 	.word	0x00000000
        /*04f4*/ 	.short	0x010a
        /*04f6*/ 	.byte	0x3f
	.zero		1


	//----- nvinfo : EIATTR_NUM_MBARRIERS
	.align		4
.L_28:
        /*04f8*/ 	.byte	0x03, 0x38
        /*04fa*/ 	.short	0x001e


	//----- nvinfo : EIATTR_EXIT_INSTR_OFFSETS
	.align		4
        /*04fc*/ 	.byte	0x04, 0x1c
        /*04fe*/ 	.short	(.L_30 - .L_29)


	//   ....[0]....
.L_29:
        /*0500*/ 	.word	0x000014b0


	//   ....[1]....
        /*0504*/ 	.word	0x00001510


	//   ....[2]....
        /*0508*/ 	.word	0x00003540


	//   ....[3]....
        /*050c*/ 	.word	0x00003570


	//   ....[4]....
        /*0510*/ 	.word	0x00004ae0


	//----- nvinfo : EIATTR_MAX_THREADS
	.align		4
.L_30:
        /*0514*/ 	.byte	0x04, 0x05
        /*0516*/ 	.short	(.L_32 - .L_31)
.L_31:
        /*0518*/ 	.word	0x00000180
        /*051c*/ 	.word	0x00000001
        /*0520*/ 	.word	0x00000001


	//----- nvinfo : EIATTR_CRS_STACK_SIZE
	.align		4
.L_32:
        /*0524*/ 	.byte	0x04, 0x1e
        /*0526*/ 	.short	(.L_34 - .L_33)
.L_33:
        /*0528*/ 	.word	0x00000000


	//----- nvinfo : EIATTR_CBANK_PARAM_SIZE
	.align		4
.L_34:
        /*052c*/ 	.byte	0x03, 0x19
        /*052e*/ 	.short	0x0470


	//----- nvinfo : EIATTR_PARAM_CBANK
	.align		4
        /*0530*/ 	.byte	0x04, 0x0a
        /*0532*/ 	.short	(.L_36 - .L_35)
	.align		4
.L_35:
        /*0534*/ 	.word	index@(.nv.constant0._ZN7cutlass13device_kernelINS_4gemm6kernel13GemmUniversalIN4cute5tupleIJiiiiEEENS1_10collective13CollectiveMmaINS1_37MainloopSm90TmaGmmaWarpSpecializedFP8ILi12ENS5_IJNS4_1CILi2EEENSA_ILi1EEESC_EEENS1_32KernelTmaWarpSpecializedPingpongEEENS5_IJNSA_ILi64EEENSA_ILi8EEENSA_ILi256EEEEEENS_12float_e4m3_tENS5_IJlSC_lEEESK_SL_NS4_8TiledMMAINS4_8MMA_AtomIJNS4_4SM904GMMA29MMA_64x8x32_F32E4M3E4M3_SS_TNILNSP_7ScaleInE1ELSR_1EEEEEENS4_6LayoutINS5_IJSC_SC_SC_EEENS5_IJNSA_ILi0EEESW_SW_EEEEENS5_IJNS4_10UnderscoreESZ_SZ_EEEEENS4_13SM90_TMA_LOADENS4_14ComposedLayoutINS4_7SwizzleILi3ELi4ELi3EEENS4_18smem_ptr_flag_bitsILi8EEENSU_INS5_IJSH_NSA_ILi128EEEEEENS5_IJS18_SC_EEEEEEEvNS4_8identityENS4_23SM90_TMA_LOAD_MULTICASTES1C_vS1D_EENS_8epilogue10collective6detail29Sm90TmaWarpSpecializedAdapterINS1H_15DefaultEpilogueISK_SL_SL_NS1G_6thread17LinearCombinationISK_Li1EffLNS1L_9ScaleType4KindE0ELNS_15FloatRoundStyleE2ESK_EENS1_15EpilogueDefaultEEEEEvvEEEEvNT_6ParamsE)
        /*0538*/ 	.short	0x0210
        /*053a*/ 	.short	0x0470


	//----- nvinfo : EIATTR_SW_WAR
	.align		4
.L_36:
        /*053c*/ 	.byte	0x04, 0x36
        /*053e*/ 	.short	(.L_38 - .L_37)
.L_37:
        /*0540*/ 	.word	0x00000008
.L_38:


//--------------------- .nv.callgraph             --------------------------
	.section	.nv.callgraph,"",@"SHT_CUDA_CALLGRAPH"
	.align	4
	.sectionentsize	8
	.align		4
        /*0000*/ 	.word	0x00000000
	.align		4
        /*0004*/ 	.word	0xffffffff
	.align		4
        /*0008*/ 	.word	0x00000000
	.align		4
        /*000c*/ 	.word	0xfffffffe
	.align		4
        /*0010*/ 	.word	0x00000000
	.align		4
        /*0014*/ 	.word	0xfffffffd
	.align		4
        /*0018*/ 	.word	0x00000000
	.align		4
        /*001c*/ 	.word	0xfffffffc


//--------------------- .nv.constant4             --------------------------
	.section	.nv.constant4,"a",@progbits
	.align	8
	.align		8
.nv.constant4:
        /*0000*/ 	.dword	_ZN39_INTERNAL_61f92556_4_k_cu_62071f6b_71914cuda3std3__45__cpo5beginE
	.align		8
        /*0008*/ 	.dword	_ZN39_INTERNAL_61f92556_4_k_cu_62071f6b_71914cuda3std3__45__cpo3endE
	.align		8
        /*0010*/ 	.dword	_ZN39_INTERNAL_61f92556_4_k_cu_62071f6b_71914cuda3std3__45__cpo6cbeginE
	.align		8
        /*0018*/ 	.dword	_ZN39_INTERNAL_61f92556_4_k_cu_62071f6b_71914cuda3std3__45__cpo4cendE
	.align		8
        /*0020*/ 	.dword	_ZN39_INTERNAL_61f92556_4_k_cu_62071f6b_71914cuda3std3__441_GLOBAL__N__61f92556_4_k_cu_62071f6b_71916ignoreE
	.align		8
        /*0028*/ 	.dword	_ZN39_INTERNAL_61f92556_4_k_cu_62071f6b_71914cuda3std3__419piecewise_constructE
	.align		8
        /*0030*/ 	.dword	_ZN39_INTERNAL_61f92556_4_k_cu_62071f6b_71914cuda3std3__48in_placeE
	.align		8
        /*0038*/ 	.dword	_ZN39_INTERNAL_61f92556_4_k_cu_62071f6b_71914cuda3std6ranges3__45__cpo4swapE
	.align		8
        /*0040*/ 	.dword	_ZN39_INTERNAL_61f92556_4_k_cu_62071f6b_71914cuda3std6ranges3__45__cpo9iter_moveE
	.align		8
        /*0048*/ 	.dword	_ZN39_INTERNAL_61f92556_4_k_cu_62071f6b_71914cute7productE
	.align		8
        /*0050*/ 	.dword	_ZN39_INTERNAL_61f92556_4_k_cu_62071f6b_71914cute1_E


//--------------------- .text._ZN7cutlass13device_kernelINS_4gemm6kernel13GemmUniversalIN4cute5tupleIJiiiiEEENS1_10collective13CollectiveMmaINS1_37MainloopSm90TmaGmmaWarpSpecializedFP8ILi12ENS5_IJNS4_1CILi2EEENSA_ILi1EEESC_EEENS1_32KernelTmaWarpSpecializedPingpongEEENS5_IJNSA_ILi64EEENSA_ILi8EEENSA_ILi256EEEEEENS_12float_e4m3_tENS5_IJlSC_lEEESK_SL_NS4_8TiledMMAINS4_8MMA_AtomIJNS4_4SM904GMMA29MMA_64x8x32_F32E4M3E4M3_SS_TNILNSP_7ScaleInE1ELSR_1EEEEEENS4_6LayoutINS5_IJSC_SC_SC_EEENS5_IJNSA_ILi0EEESW_SW_EEEEENS5_IJNS4_10UnderscoreESZ_SZ_EEEEENS4_13SM90_TMA_LOADENS4_14ComposedLayoutINS4_7SwizzleILi3ELi4ELi3EEENS4_18smem_ptr_flag_bitsILi8EEENSU_INS5_IJSH_NSA_ILi128EEEEEENS5_IJS18_SC_EEEEEEEvNS4_8identityENS4_23SM90_TMA_LOAD_MULTICASTES1C_vS1D_EENS_8epilogue10collective6detail29Sm90TmaWarpSpecializedAdapterINS1H_15DefaultEpilogueISK_SL_SL_NS1G_6thread17LinearCombinationISK_Li1EffLNS1L_9ScaleType4KindE0ELNS_15FloatRoundStyleE2ESK_EENS1_15EpilogueDefaultEEEEEvvEEEEvNT_6ParamsE --------------------------
	.section	.text._ZN7cutlass13device_kernelINS_4gemm6kernel13GemmUniversalIN4cute5tupleIJiiiiEEENS1_10collective13CollectiveMmaINS1_37MainloopSm90TmaGmmaWarpSpecializedFP8ILi12ENS5_IJNS4_1CILi2EEENSA_ILi1EEESC_EEENS1_32KernelTmaWarpSpecializedPingpongEEENS5_IJNSA_ILi64EEENSA_ILi8EEENSA_ILi256EEEEEENS_12float_e4m3_tENS5_IJlSC_lEEESK_SL_NS4_8TiledMMAINS4_8MMA_AtomIJNS4_4SM904GMMA29MMA_64x8x32_F32E4M3E4M3_SS_TNILNSP_7ScaleInE1ELSR_1EEEEEENS4_6LayoutINS5_IJSC_SC_SC_EEENS5_IJNSA_ILi0EEESW_SW_EEEEENS5_IJNS4_10UnderscoreESZ_SZ_EEEEENS4_13SM90_TMA_LOADENS4_14ComposedLayoutINS4_7SwizzleILi3ELi4ELi3EEENS4_18smem_ptr_flag_bitsILi8EEENSU_INS5_IJSH_NSA_ILi128EEEEEENS5_IJS18_SC_EEEEEEEvNS4_8identityENS4_23SM90_TMA_LOAD_MULTICASTES1C_vS1D_EENS_8epilogue10collective6detail29Sm90TmaWarpSpecializedAdapterINS1H_15DefaultEpilogueISK_SL_SL_NS1G_6thread17LinearCombinationISK_Li1EffLNS1L_9ScaleType4KindE0ELNS_15FloatRoundStyleE2ESK_EENS1_15EpilogueDefaultEEEEEvvEEEEvNT_6ParamsE,"ax",@progbits
	.align	128
.text._ZN7cutlass13device_kernelINS_4gemm6kernel13GemmUniversalIN4cute5tupleIJiiiiEEENS1_10collective13CollectiveMmaINS1_37MainloopSm90TmaGmmaWarpSpecializedFP8ILi12ENS5_IJNS4_1CILi2EEENSA_ILi1EEESC_EEENS1_32KernelTmaWarpSpecializedPingpongEEENS5_IJNSA_ILi64EEENSA_ILi8EEENSA_ILi256EEEEEENS_12float_e4m3_tENS5_IJlSC_lEEESK_SL_NS4_8TiledMMAINS4_8MMA_AtomIJNS4_4SM904GMMA29MMA_64x8x32_F32E4M3E4M3_SS_TNILNSP_7ScaleInE1ELSR_1EEEEEENS4_6LayoutINS5_IJSC_SC_SC_EEENS5_IJNSA_ILi0EEESW_SW_EEEEENS5_IJNS4_10UnderscoreESZ_SZ_EEEEENS4_13SM90_TMA_LOADENS4_14ComposedLayoutINS4_7SwizzleILi3ELi4ELi3EEENS4_18smem_ptr_flag_bitsILi8EEENSU_INS5_IJSH_NSA_ILi128EEEEEENS5_IJS18_SC_EEEEEEEvNS4_8identityENS4_23SM90_TMA_LOAD_MULTICASTES1C_vS1D_EENS_8epilogue10collective6detail29Sm90TmaWarpSpecializedAdapterINS1H_15DefaultEpilogueISK_SL_SL_NS1G_6thread17LinearCombinationISK_Li1EffLNS1L_9ScaleType4KindE0ELNS_15FloatRoundStyleE2ESK_EENS1_15EpilogueDefaultEEEEEvvEEEEvNT_6ParamsE:
        .type           _ZN7cutlass13device_kernelINS_4gemm6kernel13GemmUniversalIN4cute5tupleIJiiiiEEENS1_10collective13CollectiveMmaINS1_37MainloopSm90TmaGmmaWarpSpecializedFP8ILi12ENS5_IJNS4_1CILi2EEENSA_ILi1EEESC_EEENS1_32KernelTmaWarpSpecializedPingpongEEENS5_IJNSA_ILi64EEENSA_ILi8EEENSA_ILi256EEEEEENS_12float_e4m3_tENS5_IJlSC_lEEESK_SL_NS4_8TiledMMAINS4_8MMA_AtomIJNS4_4SM904GMMA29MMA_64x8x32_F32E4M3E4M3_SS_TNILNSP_7ScaleInE1ELSR_1EEEEEENS4_6LayoutINS5_IJSC_SC_SC_EEENS5_IJNSA_ILi0EEESW_SW_EEEEENS5_IJNS4_10UnderscoreESZ_SZ_EEEEENS4_13SM90_TMA_LOADENS4_14ComposedLayoutINS4_7SwizzleILi3ELi4ELi3EEENS4_18smem_ptr_flag_bitsILi8EEENSU_INS5_IJSH_NSA_ILi128EEEEEENS5_IJS18_SC_EEEEEEEvNS4_8identityENS4_23SM90_TMA_LOAD_MULTICASTES1C_vS1D_EENS_8epilogue10collective6detail29Sm90TmaWarpSpecializedAdapterINS1H_15DefaultEpilogueISK_SL_SL_NS1G_6thread17LinearCombinationISK_Li1EffLNS1L_9ScaleType4KindE0ELNS_15FloatRoundStyleE2ESK_EENS1_15EpilogueDefaultEEEEEvvEEEEvNT_6ParamsE,@function
        .size           _ZN7cutlass13device_kernelINS_4gemm6kernel13GemmUniversalIN4cute5tupleIJiiiiEEENS1_10collective13CollectiveMmaINS1_37MainloopSm90TmaGmmaWarpSpecializedFP8ILi12ENS5_IJNS4_1CILi2EEENSA_ILi1EEESC_EEENS1_32KernelTmaWarpSpecializedPingpongEEENS5_IJNSA_ILi64EEENSA_ILi8EEENSA_ILi256EEEEEENS_12float_e4m3_tENS5_IJlSC_lEEESK_SL_NS4_8TiledMMAINS4_8MMA_AtomIJNS4_4SM904GMMA29MMA_64x8x32_F32E4M3E4M3_SS_TNILNSP_7ScaleInE1ELSR_1EEEEEENS4_6LayoutINS5_IJSC_SC_SC_EEENS5_IJNSA_ILi0EEESW_SW_EEEEENS5_IJNS4_10UnderscoreESZ_SZ_EEEEENS4_13SM90_TMA_LOADENS4_14ComposedLayoutINS4_7SwizzleILi3ELi4ELi3EEENS4_18smem_ptr_flag_bitsILi8EEENSU_INS5_IJSH_NSA_ILi128EEEEEENS5_IJS18_SC_EEEEEEEvNS4_8identityENS4_23SM90_TMA_LOAD_MULTICASTES1C_vS1D_EENS_8epilogue10collective6detail29Sm90TmaWarpSpecializedAdapterINS1H_15DefaultEpilogueISK_SL_SL_NS1G_6thread17LinearCombinationISK_Li1EffLNS1L_9ScaleType4KindE0ELNS_15FloatRoundStyleE2ESK_EENS1_15EpilogueDefaultEEEEEvvEEEEvNT_6ParamsE,(.L_x_105 - _ZN7cutlass13device_kernelINS_4gemm6kernel13GemmUniversalIN4cute5tupleIJiiiiEEENS1_10collective13CollectiveMmaINS1_37MainloopSm90TmaGmmaWarpSpecializedFP8ILi12ENS5_IJNS4_1CILi2EEENSA_ILi1EEESC_EEENS1_32KernelTmaWarpSpecializedPingpongEEENS5_IJNSA_ILi64EEENSA_ILi8EEENSA_ILi256EEEEEENS_12float_e4m3_tENS5_IJlSC_lEEESK_SL_NS4_8TiledMMAINS4_8MMA_AtomIJNS4_4SM904GMMA29MMA_64x8x32_F32E4M3E4M3_SS_TNILNSP_7ScaleInE1ELSR_1EEEEEENS4_6LayoutINS5_IJSC_SC_SC_EEENS5_IJNSA_ILi0EEESW_SW_EEEEENS5_IJNS4_10UnderscoreESZ_SZ_EEEEENS4_13SM90_TMA_LOADENS4_14ComposedLayoutINS4_7SwizzleILi3ELi4ELi3EEENS4_18smem_ptr_flag_bitsILi8EEENSU_INS5_IJSH_NSA_ILi128EEEEEENS5_IJS18_SC_EEEEEEEvNS4_8identityENS4_23SM90_TMA_LOAD_MULTICASTES1C_vS1D_EENS_8epilogue10collective6detail29Sm90TmaWarpSpecializedAdapterINS1H_15DefaultEpilogueISK_SL_SL_NS1G_6thread17LinearCombinationISK_Li1EffLNS1L_9ScaleType4KindE0ELNS_15FloatRoundStyleE2ESK_EENS1_15EpilogueDefaultEEEEEvvEEEEvNT_6ParamsE)
        .other          _ZN7cutlass13device_kernelINS_4gemm6kernel13GemmUniversalIN4cute5tupleIJiiiiEEENS1_10collective13CollectiveMmaINS1_37MainloopSm90TmaGmmaWarpSpecializedFP8ILi12ENS5_IJNS4_1CILi2EEENSA_ILi1EEESC_EEENS1_32KernelTmaWarpSpecializedPingpongEEENS5_IJNSA_ILi64EEENSA_ILi8EEENSA_ILi256EEEEEENS_12float_e4m3_tENS5_IJlSC_lEEESK_SL_NS4_8TiledMMAINS4_8MMA_AtomIJNS4_4SM904GMMA29MMA_64x8x32_F32E4M3E4M3_SS_TNILNSP_7ScaleInE1ELSR_1EEEEEENS4_6LayoutINS5_IJSC_SC_SC_EEENS5_IJNSA_ILi0EEESW_SW_EEEEENS5_IJNS4_10UnderscoreESZ_SZ_EEEEENS4_13SM90_TMA_LOADENS4_14ComposedLayoutINS4_7SwizzleILi3ELi4ELi3EEENS4_18smem_ptr_flag_bitsILi8EEENSU_INS5_IJSH_NSA_ILi128EEEEEENS5_IJS18_SC_EEEEEEEvNS4_8identityENS4_23SM90_TMA_LOAD_MULTICASTES1C_vS1D_EENS_8epilogue10collective6detail29Sm90TmaWarpSpecializedAdapterINS1H_15DefaultEpilogueISK_SL_SL_NS1G_6thread17LinearCombinationISK_Li1EffLNS1L_9ScaleType4KindE0ELNS_15FloatRoundStyleE2ESK_EENS1_15EpilogueDefaultEEEEEvvEEEEvNT_6ParamsE,@"STO_CUDA_ENTRY STV_DEFAULT"
_ZN7cutlass13device_kernelINS_4gemm6kernel13GemmUniversalIN4cute5tupleIJiiiiEEENS1_10collective13CollectiveMmaINS1_37MainloopSm90TmaGmmaWarpSpecializedFP8ILi12ENS5_IJNS4_1CILi2EEENSA_ILi1EEESC_EEENS1_32KernelTmaWarpSpecializedPingpongEEENS5_IJNSA_ILi64EEENSA_ILi8EEENSA_ILi256EEEEEENS_12float_e4m3_tENS5_IJlSC_lEEESK_SL_NS4_8TiledMMAINS4_8MMA_AtomIJNS4_4SM904GMMA29MMA_64x8x32_F32E4M3E4M3_SS_TNILNSP_7ScaleInE1ELSR_1EEEEEENS4_6LayoutINS5_IJSC_SC_SC_EEENS5_IJNSA_ILi0EEESW_SW_EEEEENS5_IJNS4_10UnderscoreESZ_SZ_EEEEENS4_13SM90_TMA_LOADENS4_14ComposedLayoutINS4_7SwizzleILi3ELi4ELi3EEENS4_18smem_ptr_flag_bitsILi8EEENSU_INS5_IJSH_NSA_ILi128EEEEEENS5_IJS18_SC_EEEEEEEvNS4_8identityENS4_23SM90_TMA_LOAD_MULTICASTES1C_vS1D_EENS_8epilogue10collective6detail29Sm90TmaWarpSpecializedAdapterINS1H_15DefaultEpilogueISK_SL_SL_NS1G_6thread17LinearCombinationISK_Li1EffLNS1L_9ScaleType4KindE0ELNS_15FloatRoundStyleE2ESK_EENS1_15EpilogueDefaultEEEEEvvEEEEvNT_6ParamsE:
[----:B------:R-:W-:Y:S01]  /*0000*/  LDC R1, c[0x0][0x28] ;  /* 0x00000a00ff017b82 */ /* 0x000fe20000000800 */
[----:B------:R-:W0:Y:S01]  /*0010*/  S2R R3, SR_TID.X ;  /* 0x0000000000037919 */ /* 0x000e220000002100 */
[----:B------:R-:W-:Y:S01]  /*0020*/  ELECT P0, URZ, PT ;  /* 0x00000000003f782f */ /* 0x000fe20003800000 */
[----:B------:R-:W-:Y:S01]  /*0030*/  BSSY B0, `(.L_x_0) ;  /* 0x000000f000007945 */ /* 0x000fe20003800000 */
[--C-:B0-----:R-:W-:Y:S02]  /*0040*/  SHF.R.U32.HI R0, RZ, 0x5, R3.reuse ;  /* 0x00000005ff007819 */ /* 0x101fe40000011603 */
[----:B------:R-:W-:-:S03]  /*0050*/  SHF.R.U32.HI R6, RZ, 0x7, R3 ;  /* 0x00000007ff067819 */ /* 0x000fc60000011603 */
[----:B------:R-:W0:Y:S04]  /*0060*/  SHFL.IDX PT, R4, R0, RZ, 0x1f ;  /* 0x00001fff00047589 */ /* 0x000e2800000e0000 */
[----:B------:R1:W2:Y:S01]  /*0070*/  SHFL.IDX PT, R8, R6, RZ, 0x1f ;  /* 0x00001fff06087589 */ /* 0x0002a200000e0000 */
[----:B0-----:R-:W-:-:S13]  /*0080*/  ISETP.NE.OR P0, PT, R4, RZ, !P0 ;  /* 0x000000ff0400720c */ /* 0x001fda0004705670 */
[----:B-12---:R-:W-:Y:S05]  /*0090*/  @P0 BRA `(.L_x_1) ;  /* 0x0000000000200947 */ /* 0x006fea0003800000 */
[----:B------:R-:W-:Y:S02]  /*00a0*/  ULDC.64 UR4, c[0x0][0x198] ;  /* 0x0000660000047ab9 */ /* 0x000fe40000000a00 */
[----:B------:R-:W-:Y:S02]  /*00b0*/  UIADD3 UR6, UP0, UR4, 0xf0, URZ ;  /* 0x000000f004067890 */ /* 0x000fe4000ff1e03f */
[----:B------:R-:W-:Y:S02]  /*00c0*/  UIADD3 UR4, UP1, UR4, 0x1f0, URZ ;  /* 0x000001f004047890 */ /* 0x000fe4000ff3e03f */
[----:B------:R-:W-:Y:S02]  /*00d0*/  UIADD3.X UR7, URZ, UR5, URZ, UP0, !UPT ;  /* 0x000000053f077290 */ /* 0x000fe400087fe43f */
[----:B------:R-:W-:-:S07]  /*00e0*/  UIADD3.X UR5, URZ, UR5, URZ, UP1, !UPT ;  /* 0x000000053f057290 */ /* 0x000fce0008ffe43f */
[----:B------:R0:W-:Y:S02]  /*00f0*/  UTMACCTL.PF [UR6] ;  /* 0x00000000060079b9 */ /* 0x0001e40008040000 */
[----:B------:R0:W-:Y:S02]  /*0100*/  UTMACCTL.PF [UR4] ;  /* 0x00000000040079b9 */ /* 0x0001e40008040000 */
[----:B0-----:R-:W-:Y:S01]  /*0110*/  NOP ;  /* 0x0000000000007918 */ /* 0x001fe20000000000 */
.L_x_1:
[----:B------:R-:W-:Y:S05]  /*0120*/  BSYNC B0 ;  /* 0x0000000000007941 */ /* 0x000fea0003800000 */
.L_x_0:
[----:B------:R-:W0:Y:S02]  /*0130*/  SHFL.IDX PT, R7, R0, RZ, 0x1f ;  /* 0x00001fff00077589 */ /* 0x000e2400000e0000 */
[----:B0-----:R-:W-:-:S13]  /*0140*/  ISETP.NE.AND P0, PT, R7, RZ, PT ;  /* 0x000000ff0700720c */ /* 0x001fda0003f05270 */
[----:B------:R-:W-:Y:S05]  /*0150*/  @P0 BRA `(.L_x_2) ;  /* 0x0000000000a40947 */ /* 0x000fea0003800000 */
[----:B------:R-:W-:Y:S01]  /*0160*/  ELECT P0, URZ, PT ;  /* 0x00000000003f782f */ /* 0x000fe20003800000 */
[----:B------:R-:W-:-:S12]  /*0170*/  BSSY B0, `(.L_x_2) ;  /* 0x0000027000007945 */ /* 0x000fd80003800000 */
[----:B------:R-:W-:Y:S05]  /*0180*/  @!P0 BRA `(.L_x_3) ;  /* 0x0000000000948947 */ /* 0x000fea0003800000 */
[----:B------:R-:W0:Y:S01]  /*0190*/  S2UR UR8, SR_CgaCtaId ;  /* 0x00000000000879c3 */ /* 0x000e220000008800 */
[----:B------:R-:W-:Y:S01]  /*01a0*/  UMOV UR4, 0x400 ;  /* 0x0000040000047882 */ /* 0x000fe20000000000 */
[----:B------:R-:W-:Y:S01]  /*01b0*/  UMOV UR5, 0x1 ;  /* 0x0000000100057882 */ /* 0x000fe20000000000 */
[----:B------:R-:W-:Y:S02]  /*01c0*/  UMOV UR6, 0x2 ;  /* 0x0000000200067882 */ /* 0x000fe40000000000 */
[----:B------:R-:W-:-:S04]  /*01d0*/  UIADD3 UR6, -UR6, 0x100000, URZ ;  /* 0x0010000006067890 */ /* 0x000fc8000fffe13f */
[----:B------:R-:W-:Y:S02]  /*01e0*/  USHF.L.U32 UR7, UR6, 0xb, URZ ;  /* 0x0000000b06077899 */ /* 0x000fe4000800063f */
[----:B------:R-:W-:Y:S02]  /*01f0*/  USHF.L.U32 UR6, UR6, 0x1, URZ ;  /* 0x0000000106067899 */ /* 0x000fe4000800063f */
[----:B0-----:R-:W-:Y:S02]  /*0200*/  ULEA UR8, UR8, UR4, 0x18 ;  /* 0x0000000408087291 */ /* 0x001fe4000f8ec03f */
[----:B------:R-:W-:-:S04]  /*0210*/  UIADD3 UR4, -UR5, 0x100000, URZ ;  /* 0x0010000005047890 */ /* 0x000fc8000fffe13f */
[----:B------:R-:W-:Y:S02]  /*0220*/  USHF.L.U32 UR5, UR4, 0xb, URZ ;  /* 0x0000000b04057899 */ /* 0x000fe4000800063f */
[----:B------:R-:W-:Y:S01]  /*0230*/  USHF.L.U32 UR4, UR4, 0x1, URZ ;  /* 0x0000000104047899 */ /* 0x000fe2000800063f */
[----:B------:R-:W0:Y:S11]  /*0240*/  FENCE.VIEW.ASYNC.S ;  /* 0x00000000000073c6 */ /* 0x000e360000000000 */
[----:B0-----:R0:W1:Y:S01]  /*0250*/  SYNCS.EXCH.64 URZ, [UR8], UR4 ;  /* 0x00000004083f75b2 */ /* 0x0010620008000100 */
[----:B------:R0:W2:Y:S01]  /*0260*/  SYNCS.EXCH.64 URZ, [UR8+0x60], UR6 ;  /* 0x00006006083f75b2 */ /* 0x0000a20008000100 */
[----:B------:R0:W3:Y:S01]  /*0270*/  SYNCS.EXCH.64 URZ, [UR8+0x8], UR4 ;  /* 0x00000804083f75b2 */ /* 0x0000e20008000100 */
[----:B------:R0:W4:Y:S01]  /*0280*/  SYNCS.EXCH.64 URZ, [UR8+0x68], UR6 ;  /* 0x00006806083f75b2 */ /* 0x0001220008000100 */
[----:B------:R0:W0:Y:S01]  /*0290*/  SYNCS.EXCH.64 URZ, [UR8+0x10], UR4 ;  /* 0x00001004083f75b2 */ /* 0x0000220008000100 */
        /* <DEDUP_REMOVED lines=19> */
[----:B-1----:R-:W-:Y:S01]  /*03d0*/  NOP ;  /* 0x0000000000007918 */ /* 0x002fe20000000000 */
.L_x_3:
[----:B0-----:R-:W-:Y:S05]  /*03e0*/  BSYNC B0 ;  /* 0x0000000000007941 */ /* 0x001fea0003800000 */
.L_x_2:
[----:B------:R-:W0:Y:S01]  /*03f0*/  SHFL.IDX PT, R5, R0, RZ, 0x1f ;  /* 0x00001fff00057589 */ /* 0x000e2200000e0000 */
[----:B------:R-:W1:Y:S01]  /*0400*/  S2UR UR12, SR_CTAID.X ;  /* 0x00000000000c79c3 */ /* 0x000e620000002500 */
[----:B------:R-:W-:Y:S02]  /*0410*/  SHF.R.S32.HI R2, RZ, 0x1f, R3 ;  /* 0x0000001fff027819 */ /* 0x000fe40000011403 */
[----:B------:R-:W-:Y:S01]  /*0420*/  ELECT P0, URZ, PT ;  /* 0x00000000003f782f */ /* 0x000fe20003800000 */
[----:B------:R-:W5:Y:S01]  /*0430*/  SHFL.IDX PT, R9, R0, RZ, 0x1f ;  /* 0x00001fff00097589 */ /* 0x000f6200000e0000 */
[----:B------:R-:W-:Y:S01]  /*0440*/  ULDC UR4, c[0x0][0x150] ;  /* 0x0000540000047ab9 */ /* 0x000fe20000000800 */
[----:B------:R-:W-:Y:S02]  /*0450*/  LEA.HI R2, R2, R3, RZ, 0x7 ;  /* 0x0000000302027211 */ /* 0x000fe400078f38ff */
[----:B------:R-:W-:Y:S01]  /*0460*/  ELECT P1, URZ, PT ;  /* 0x00000000003f782f */ /* 0x000fe20003820000 */
[----:B------:R-:W2:Y:S01]  /*0470*/  S2R R10, SR_CTAID.Y ;  /* 0x00000000000a7919 */ /* 0x000ea20000002600 */
[----:B------:R-:W3:Y:S01]  /*0480*/  LDC R14, c[0x0][0x144] ;  /* 0x00005100ff0e7b82 */ /* 0x000ee20000000800 */
[----:B------:R-:W-:Y:S01]  /*0490*/  LOP3.LUT R2, R2, 0xffffff80, RZ, 0xc0, !PT ;  /* 0xffffff8002027812 */ /* 0x000fe200078ec0ff */
[----:B------:R-:W-:Y:S01]  /*04a0*/  UMOV UR11, 0x80 ;  /* 0x00000080000b7882 */ /* 0x000fe20000000000 */
[----:B------:R-:W4:Y:S01]  /*04b0*/  SHFL.IDX PT, R6, R6, RZ, 0x1f ;  /* 0x00001fff06067589 */ /* 0x000f2200000e0000 */
[----:B------:R-:W-:Y:S01]  /*04c0*/  NOP ;  /* 0x0000000000007918 */ /* 0x000fe20000000000 */
[----:B------:R-:W-:Y:S01]  /*04d0*/  NOP ;  /* 0x0000000000007918 */ /* 0x000fe20000000000 */
[----:B------:R-:W-:Y:S01]  /*04e0*/  IMAD.IADD R2, R3, 0x1, -R2 ;  /* 0x0000000103027824 */ /* 0x000fe200078e0a02 */
[C---:B------:R-:W-:Y:S01]  /*04f0*/  ISETP.NE.AND P4, PT, R8.reuse, RZ, PT ;  /* 0x000000ff0800720c */ /* 0x040fe20003f85270 */
[----:B------:R-:W4:Y:S01]  /*0500*/  LDC R11, c[0x0][0x140] ;  /* 0x00005000ff0b7b82 */ /* 0x000f220000000800 */
[----:B------:R-:W-:-:S02]  /*0510*/  VIADD R37, R8, 0xffffffff ;  /* 0xffffffff08257836 */ /* 0x000fc40000000000 */
[----:B------:R-:W-:-:S03]  /*0520*/  SHF.R.S32.HI R15, RZ, 0x1f, R2 ;  /* 0x0000001fff0f7819 */ /* 0x000fc60000011402 */
[----:B------:R-:W-:Y:S02]  /*0530*/  ISETP.GE.U32.AND P6, PT, R37, 0x2, PT ;  /* 0x000000022500780c */ /* 0x000fe40003fc6070 */
[----:B0-----:R-:W-:Y:S01]  /*0540*/  ISETP.NE.OR P0, PT, R5, RZ, !P0 ;  /* 0x000000ff0500720c */ /* 0x001fe20004705670 */
[----:B------:R-:W0:Y:S01]  /*0550*/  LDC R25, c[0x0][0x148] ;  /* 0x00005200ff197b82 */ /* 0x000e220000000800 */
[----:B-1----:R-:W-:Y:S02]  /*0560*/  I2FP.F32.U32 R12, UR12 ;  /* 0x0000000c000c7c45 */ /* 0x002fe40008201000 */
[----:B------:R-:W-:Y:S02]  /*0570*/  LEA.HI R5, R15, R2, RZ, 0x3 ;  /* 0x000000020f057211 */ /* 0x000fe400078f18ff */
[----:B-----5:R-:W-:Y:S01]  /*0580*/  ISETP.NE.OR P1, PT, R9, RZ, !P1 ;  /* 0x000000ff0900720c */ /* 0x020fe20004f25670 */
[----:B------:R-:W-:Y:S01]  /*0590*/  FMUL R13, R12, UR4 ;  /* 0x000000040c0d7c20 */ /* 0x000fe20008400000 */
[--C-:B------:R-:W-:Y:S01]  /*05a0*/  SHF.R.S32.HI R0, RZ, 0x3, R5.reuse ;  /* 0x00000003ff007819 */ /* 0x100fe20000011405 */
[----:B------:R-:W-:Y:S01]  /*05b0*/  ULDC UR4, c[0x0][0x154] ;  /* 0x0000550000047ab9 */ /* 0x000fe20000000800 */
[----:B------:R-:W-:-:S02]  /*05c0*/  SHF.R.S32.HI R5, RZ, 0x1f, R5 ;  /* 0x0000001fff057819 */ /* 0x000fc40000011405 */
[----:B------:R-:W-:Y:S01]  /*05d0*/  SHF.R.S32.HI R12, RZ, 0x1f, R7 ;  /* 0x0000001fff0c7819 */ /* 0x000fe20000011407 */
[----:B------:R-:W1:Y:S01]  /*05e0*/  F2I.U32.TRUNC.NTZ R13, R13 ;  /* 0x0000000d000d7305 */ /* 0x000e62000020f000 */
[----:B------:R-:W-:Y:S01]  /*05f0*/  LEA.HI R9, R5, R0, RZ, 0x2 ;  /* 0x0000000005097211 */ /* 0x000fe200078f10ff */
[----:B------:R-:W-:Y:S01]  /*0600*/  VOTEU.ALL UP1, P0 ;  /* 0x00000000003f7886 */ /* 0x000fe20000020000 */
[----:B------:R-:W-:Y:S01]  /*0610*/  LEA.HI R12, R12, R7, RZ, 0x2 ;  /* 0x000000070c0c7211 */ /* 0x000fe200078f10ff */
[----:B------:R-:W-:Y:S01]  /*0620*/  VOTEU.ALL UP0, P0 ;  /* 0x00000000003f7886 */ /* 0x000fe20000000000 */
[----:B------:R-:W-:Y:S01]  /*0630*/  SHF.R.S32.HI R5, RZ, 0x1f, R4 ;  /* 0x0000001fff057819 */ /* 0x000fe20000011404 */
[----:B------:R-:W-:Y:S01]  /*0640*/  VOTEU.ALL UP2, P1 ;  /* 0x00000000003f7886 */ /* 0x000fe20000840000 */
[----:B------:R-:W-:Y:S01]  /*0650*/  LOP3.LUT R9, R9, 0xfffffffc, RZ, 0xc0, !PT ;  /* 0xfffffffc09097812 */ /* 0x000fe200078ec0ff */
[----:B------:R-:W5:Y:S01]  /*0660*/  @!UP1 S2UR UR7, SR_CgaCtaId ;  /* 0x00000000000799c3 */ /* 0x000f620000008800 */
[----:B------:R-:W-:Y:S01]  /*0670*/  LOP3.LUT R12, R12, 0x3ffffffc, RZ, 0xc0, !PT ;  /* 0x3ffffffc0c0c7812 */ /* 0x000fe200078ec0ff */
[----:B------:R-:W-:Y:S01]  /*0680*/  @!UP1 UMOV UR6, 0x400 ;  /* 0x0000040000069882 */ /* 0x000fe20000000000 */
[----:B------:R-:W-:Y:S01]  /*0690*/  LEA.HI R5, R5, R4, RZ, 0x2 ;  /* 0x0000000405057211 */ /* 0x000fe200078f10ff */
[----:B------:R-:W-:Y:S01]  /*06a0*/  IMAD.IADD R9, R0, 0x1, -R9 ;  /* 0x0000000100097824 */ /* 0x000fe200078e0a09 */
[----:B------:R-:W-:Y:S01]  /*06b0*/  @!UP2 UMOV UR9, 0x400 ;  /* 0x000004000009a882 */ /* 0x000fe20000000000 */
[----:B------:R-:W-:Y:S01]  /*06c0*/  IMAD.IADD R12, R7, 0x1, -R12 ;  /* 0x00000001070c7824 */ /* 0x000fe200078e0a0c */
[----:B------:R-:W-:Y:S01]  /*06d0*/  LOP3.LUT R5, R5, 0xfffffffc, RZ, 0xc0, !PT ;  /* 0xfffffffc05057812 */ /* 0x000fe200078ec0ff */
[----:B------:R-:W0:Y:S01]  /*06e0*/  @!UP2 S2UR UR10, SR_CgaCtaId ;  /* 0x00000000000aa9c3 */ /* 0x000e220000008800 */
[----:B-1----:R-:W-:Y:S01]  /*06f0*/  IMAD.MOV R13, RZ, RZ, -R13 ;  /* 0x000000ffff0d7224 */ /* 0x002fe200078e0a0d */
[----:B------:R-:W-:Y:S01]  /*0700*/  VOTEU.ALL UP3, P1 ;  /* 0x00000000003f7886 */ /* 0x000fe20000860000 */
[----:B------:R-:W-:Y:S01]  /*0710*/  IMAD R9, R12, 0x4, R9 ;  /* 0x000000040c097824 */ /* 0x000fe200078e0209 */
[----:B------:R-:W-:Y:S01]  /*0720*/  VOTEU.ALL UP4, P1 ;  /* 0x00000000003f7886 */ /* 0x000fe20000880000 */
[----:B------:R-:W-:Y:S01]  /*0730*/  IMAD.IADD R20, R4, 0x1, -R5 ;  /* 0x0000000104147824 */ /* 0x000fe200078e0a05 */
[----:B--2---:R-:W-:Y:S01]  /*0740*/  I2FP.F32.U32 R4, R10 ;  /* 0x0000000a00047245 */ /* 0x004fe20000201000 */
[----:B---3--:R-:W-:Y:S01]  /*0750*/  IMAD R23, R14, R13, UR12 ;  /* 0x0000000c0e177e24 */ /* 0x008fe2000f8e020d */
[----:B------:R-:W-:Y:S01]  /*0760*/  LEA.HI R0, R9, R9, RZ, 0x1 ;  /* 0x0000000909007211 */ /* 0x000fe200078f08ff */
[----:B------:R-:W-:Y:S01]  /*0770*/  VOTEU.ALL UP5, P1 ;  /* 0x00000000003f7886 */ /* 0x000fe200008a0000 */
[----:B----4-:R-:W-:Y:S01]  /*0780*/  ISETP.EQ.U32.AND P3, PT, R11, 0x1, PT ;  /* 0x000000010b00780c */ /* 0x010fe20003f62070 */
[----:B------:R-:W-:Y:S01]  /*0790*/  FMUL R5, R4, UR4 ;  /* 0x0000000404057c20 */ /* 0x000fe20008400000 */
[----:B------:R-:W-:Y:S01]  /*07a0*/  LOP3.LUT R4, R0, 0xfffffffe, RZ, 0xc0, !PT ;  /* 0xfffffffe00047812 */ /* 0x000fe200078ec0ff */
[----:B------:R-:W-:Y:S01]  /*07b0*/  IMAD.SHL.U32 R0, R9, 0x4, RZ ;  /* 0x0000000409007824 */ /* 0x000fe200078e00ff */
[----:B------:R-:W-:Y:S01]  /*07c0*/  UMOV UR4, 0x20 ;  /* 0x0000002000047882 */ /* 0x000fe20000000000 */
[----:B------:R-:W-:Y:S01]  /*07d0*/  IMAD.MOV.U32 R12, RZ, RZ, 0x1 ;  /* 0x00000001ff0c7424 */ /* 0x000fe200078e00ff */
[----:B------:R-:W-:-:S04]  /*07e0*/  @!UP1 UIADD3 UR4, -UR4, 0x100000, URZ ;  /* 0x0010000004049890 */ /* 0x000fc8000fffe13f */
[----:B------:R-:W-:Y:S02]  /*07f0*/  @!UP1 USHF.L.U32 UR5, UR4, 0xb, URZ ;  /* 0x0000000b04059899 */ /* 0x000fe4000800063f */
[----:B------:R-:W-:Y:S01]  /*0800*/  @!UP1 USHF.L.U32 UR4, UR4, 0x1, URZ ;  /* 0x0000000104049899 */ /* 0x000fe2000800063f */
[C---:B------:R-:W-:Y:S01]  /*0810*/  IMAD.IADD R4, R9.reuse, 0x1, -R4 ;  /* 0x0000000109047824 */ /* 0x040fe200078e0a04 */
[----:B------:R-:W1:Y:S01]  /*0820*/  F2I.U32.TRUNC.NTZ R5, R5 ;  /* 0x0000000500057305 */ /* 0x000e62000020f000 */
[----:B-----5:R-:W-:Y:S01]  /*0830*/  @!UP1 ULEA UR8, UR7, UR6, 0x18 ;  /* 0x0000000607089291 */ /* 0x020fe2000f8ec03f */
[----:B------:R-:W-:Y:S01]  /*0840*/  LOP3.LUT R7, R9, 0xc, R0, 0x78, !PT ;  /* 0x0000000c09077812 */ /* 0x000fe200078e7800 */
[----:B------:R-:W-:-:S04]  /*0850*/  @!UP2 UIADD3 UR6, -UR11, 0x100000, URZ ;  /* 0x001000000b06a890 */ /* 0x000fc8000fffe13f */
[----:B------:R-:W-:Y:S02]  /*0860*/  @!UP2 USHF.L.U32 UR7, UR6, 0xb, URZ ;  /* 0x0000000b0607a899 */ /* 0x000fe4000800063f */
[----:B------:R-:W-:Y:S01]  /*0870*/  @!UP2 USHF.L.U32 UR6, UR6, 0x1, URZ ;  /* 0x000000010606a899 */ /* 0x000fe2000800063f */
[----:B------:R-:W-:Y:S01]  /*0880*/  ISETP.NE.AND P2, PT, R4, R23, PT ;  /* 0x000000170400720c */ /* 0x000fe20003f45270 */
[----:B------:R-:W-:Y:S01]  /*0890*/  VOTEU.ALL UP1, P0 ;  /* 0x00000000003f7886 */ /* 0x000fe20000020000 */
[----:B0-----:R-:W-:Y:S01]  /*08a0*/  @!UP2 ULEA UR9, UR10, UR9, 0x18 ;  /* 0x000000090a09a291 */ /* 0x001fe2000f8ec03f */
[----:B------:R-:W-:Y:S01]  /*08b0*/  LOP3.LUT P0, RZ, R2, 0x7, RZ, 0xc0, !PT ;  /* 0x0000000702ff7812 */ /* 0x000fe2000780c0ff */
[----:B------:R-:W-:Y:S01]  /*08c0*/  VOTEU.ALL UP2, P1 ;  /* 0x00000000003f7886 */ /* 0x000fe20000840000 */
[----:B------:R-:W-:Y:S02]  /*08d0*/  ISETP.NE.AND P1, PT, R20, 0x3, PT ;  /* 0x000000031400780c */ /* 0x000fe40003f25270 */
[----:B------:R-:W-:-:S02]  /*08e0*/  ISETP.LT.U32.AND P0, PT, R7, 0x2, !P0 ;  /* 0x000000020700780c */ /* 0x000fc40004701070 */
[----:B------:R-:W-:Y:S01]  /*08f0*/  ISETP.EQ.OR P1, PT, R20, RZ, !P1 ;  /* 0x000000ff1400720c */ /* 0x000fe20004f22670 */
[----:B------:R-:W0:Y:S02]  /*0900*/  FENCE.VIEW.ASYNC.S ;  /* 0x00000000000073c6 */ /* 0x000e240000000000 */
[----:B0-----:R0:W2:Y:S01]  /*0910*/  @!UP0 SYNCS.EXCH.64 URZ, [UR8+0xf0], UR4 ;  /* 0x0000f004083f85b2 */ /* 0x0010a20008000100 */
[----:B-1----:R-:W-:Y:S01]  /*0920*/  IMAD.MOV R22, RZ, RZ, -R5 ;  /* 0x000000ffff167224 */ /* 0x002fe200078e0a05 */
[----:B------:R-:W-:Y:S02]  /*0930*/  R2UR UR17, R6 ;  /* 0x00000000061172ca */ /* 0x000fe400000e0000 */
[----:B------:R-:W-:Y:S01]  /*0940*/  @P2 LEA.HI R0, R7, R7, RZ, 0x1 ;  /* 0x0000000707002211 */ /* 0x000fe200078f08ff */
[----:B------:R-:W-:Y:S01]  /*0950*/  IMAD R5, R25, R22, R10 ;  /* 0x0000001619057224 */ /* 0x000fe200078e020a */
[----:B------:R-:W-:Y:S02]  /*0960*/  ISETP.EQ.AND P1, PT, R8, RZ, P1 ;  /* 0x000000ff0800720c */ /* 0x000fe40000f22270 */
[----:B------:R-:W-:-:S04]  /*0970*/  @P2 SHF.R.S32.HI R0, RZ, 0x1, R0 ;  /* 0x00000001ff002819 */ /* 0x000fc80000011400 */
[----:B------:R-:W-:Y:S02]  /*0980*/  @P2 ISETP.NE.AND P5, PT, R0, R5, PT ;  /* 0x000000050000220c */ /* 0x000fe40003fa5270 */
[----:B------:R-:W-:Y:S01]  /*0990*/  SEL R5, RZ, 0x1, !P0 ;  /* 0x00000001ff057807 */ /* 0x000fe20004000000 */
[----:B------:R0:W1:Y:S01]  /*09a0*/  @!UP1 SYNCS.EXCH.64 URZ, [UR8+0xf8], UR4 ;  /* 0x0000f804083f95b2 */ /* 0x0000620008000100 */
[----:B------:R-:W-:Y:S01]  /*09b0*/  NOP ;  /* 0x0000000000007918 */ /* 0x000fe20000000000 */
[----:B------:R-:W-:Y:S02]  /*09c0*/  @P2 SEL R12, RZ, 0x1, P5 ;  /* 0x00000001ff0c2807 */ /* 0x000fe40002800000 */
[----:B------:R-:W-:Y:S02]  /*09d0*/  SEL R0, RZ, 0x1, !P1 ;  /* 0x00000001ff007807 */ /* 0x000fe40004800000 */
[----:B------:R-:W-:Y:S02]  /*09e0*/  LOP3.LUT R12, R12, R5, RZ, 0xc0, !PT ;  /* 0x000000050c0c7212 */ /* 0x000fe400078ec0ff */
[----:B------:R-:W-:Y:S01]  /*09f0*/  SEL R0, R0, 0x2, P6 ;  /* 0x0000000200007807 */ /* 0x000fe20003000000 */
[----:B------:R0:W3:Y:S01]  /*0a00*/  @!UP2 SYNCS.EXCH.64 URZ, [UR9+0xd0], UR6 ;  /* 0x0000d006093fa5b2 */ /* 0x0000e20008000100 */
[----:B------:R0:W4:Y:S01]  /*0a10*/  @!UP3 SYNCS.EXCH.64 URZ, [UR9+0xd8], UR6 ;  /* 0x0000d806093fb5b2 */ /* 0x0001220008000100 */
[----:B------:R0:W0:Y:S01]  /*0a20*/  @!UP4 SYNCS.EXCH.64 URZ, [UR9+0xe0], UR6 ;  /* 0x0000e006093fc5b2 */ /* 0x0000220008000100 */
[----:B------:R0:W0:Y:S01]  /*0a30*/  @!UP5 SYNCS.EXCH.64 URZ, [UR9+0xe8], UR6 ;  /* 0x0000e806093fd5b2 */ /* 0x0000220008000100 */
[----:B------:R-:W-:Y:S01]  /*0a40*/  NOP ;  /* 0x0000000000007918 */ /* 0x000fe20000000000 */
[----:B--2---:R-:W-:Y:S05]  /*0a50*/  @!P3 BRA `(.L_x_4) ;  /* 0x000000000008b947 */ /* 0x004fea0003800000 */
[----:B01-34-:R-:W-:Y:S01]  /*0a60*/  UCGABAR_ARV ;  /* 0x00000000000079c7 */ /* 0x01bfe20008000000 */
[----:B------:R-:W-:Y:S05]  /*0a70*/  BRA `(.L_x_5) ;  /* 0x0000000000047947 */ /* 0x000fea0003800000 */
.L_x_4:
[----:B01-34-:R-:W-:Y:S01]  /*0a80*/  NOP ;  /* 0x0000000000007918 */ /* 0x01bfe20000000000 */
.L_x_5:
[----:B------:R-:W-:Y:S01]  /*0a90*/  ULDC.64 UR4, c[0x0][0x598] ;  /* 0x0001660000047ab9 */ /* 0x000fe20000000a00 */
[----:B------:R-:W-:Y:S01]  /*0aa0*/  ULDC.64 UR22, c[0x0][0x208] ;  /* 0x0000820000167ab9 */ /* 0x000fe20000000a00 */
[----:B------:R-:W-:-:S04]  /*0ab0*/  ISETP.NE.U32.AND P0, PT, RZ, UR4, PT ;  /* 0x00000004ff007c0c */ /* 0x000fc8000bf05070 */
[----:B------:R-:W-:-:S13]  /*0ac0*/  ISETP.NE.AND.EX P0, PT, RZ, UR5, PT, P0 ;  /* 0x00000005ff007c0c */ /* 0x000fda000bf05300 */
[----:B------:R-:W-:Y:S05]  /*0ad0*/  @!P0 BRA `(.L_x_6) ;  /* 0x00000000001c8947 */ /* 0x000fea0003800000 */
[----:B------:R-:W0:Y:S02]  /*0ae0*/  LDC.64 R4, c[0x0][0x598] ;  /* 0x00016600ff047b82 */ /* 0x000e240000000a00 */
[----:B0-----:R-:W2:Y:S02]  /*0af0*/  LDG.E.64 R4, desc[UR22][R4.64] ;  /* 0x0000001604047981 */ /* 0x001ea4000c1e1b00 */
[----:B--2---:R-:W-:-:S04]  /*0b00*/  ISETP.NE.U32.AND P0, PT, R4, RZ, PT ;  /* 0x000000ff0400720c */ /* 0x004fc80003f05070 */
[----:B------:R-:W-:-:S13]  /*0b10*/  ISETP.NE.AND.EX P0, PT, R5, RZ, PT, P0 ;  /* 0x000000ff0500720c */ /* 0x000fda0003f05300 */
[----:B------:R-:W-:Y:S05]  /*0b20*/  @!P0 BRA `(.L_x_6) ;  /* 0x0000000000088947 */ /* 0x000fea0003800000 */
[----:B------:R0:W5:Y:S01]  /*0b30*/  LD.E R13, desc[UR22][R4.64] ;  /* 0x00000016040d7980 */ /* 0x000162000c101900 */
[----:B------:R-:W-:Y:S05]  /*0b40*/  BRA `(.L_x_7) ;  /* 0x0000000000207947 */ /* 0x000fea0003800000 */
.L_x_6:
[----:B------:R-:W-:Y:S02]  /*0b50*/  ULDC.64 UR4, c[0x0][0x588] ;  /* 0x0001620000047ab9 */ /* 0x000fe40000000a00 */
[----:B------:R-:W-:-:S04]  /*0b60*/  ISETP.NE.U32.AND P0, PT, RZ, UR4, PT ;  /* 0x00000004ff007c0c */ /* 0x000fc8000bf05070 */
[----:B------:R-:W-:-:S13]  /*0b70*/  ISETP.NE.AND.EX P0, PT, RZ, UR5, PT, P0 ;  /* 0x00000005ff007c0c */ /* 0x000fda000bf05300 */
[----:B------:R-:W-:Y:S05]  /*0b80*/  @!P0 BRA `(.L_x_8) ;  /* 0x00000000000c8947 */ /* 0x000fea0003800000 */
[----:B------:R-:W0:Y:S02]  /*0b90*/  LDC.64 R4, c[0x0][0x588] ;  /* 0x00016200ff047b82 */ /* 0x000e240000000a00 */
[----:B0-----:R1:W5:Y:S01]  /*0ba0*/  LDG.E R13, desc[UR22][R4.64] ;  /* 0x00000016040d7981 */ /* 0x001362000c1e1900 */
[----:B------:R-:W-:Y:S05]  /*0bb0*/  BRA `(.L_x_7) ;  /* 0x0000000000047947 */ /* 0x000fea0003800000 */
.L_x_8:
[----:B------:R-:W2:Y:S02]  /*0bc0*/  LDC R13, c[0x0][0x580] ;  /* 0x00016000ff0d7b82 */ /* 0x000ea40000000800 */
.L_x_7:
[----:B------:R-:W-:Y:S02]  /*0bd0*/  ULDC.64 UR4, c[0x0][0x5a0] ;  /* 0x0001680000047ab9 */ /* 0x000fe40000000a00 */
[----:B------:R-:W-:-:S04]  /*0be0*/  ISETP.NE.U32.AND P0, PT, RZ, UR4, PT ;  /* 0x00000004ff007c0c */ /* 0x000fc8000bf05070 */
[----:B------:R-:W-:-:S13]  /*0bf0*/  ISETP.NE.AND.EX P0, PT, RZ, UR5, PT, P0 ;  /* 0x00000005ff007c0c */ /* 0x000fda000bf05300 */
[----:B------:R-:W-:Y:S05]  /*0c00*/  @!P0 BRA `(.L_x_9) ;  /* 0x00000000001c8947 */ /* 0x000fea0003800000 */
[----:B01----:R-:W0:Y:S02]  /*0c10*/  LDC.64 R4, c[0x0][0x5a0] ;  /* 0x00016800ff047b82 */ /* 0x003e240000000a00 */
[----:B0-----:R-:W3:Y:S02]  /*0c20*/  LDG.E.64 R4, desc[UR22][R4.64] ;  /* 0x0000001604047981 */ /* 0x001ee4000c1e1b00 */
[----:B---3--:R-:W-:-:S04]  /*0c30*/  ISETP.NE.U32.AND P0, PT, R4, RZ, PT ;  /* 0x000000ff0400720c */ /* 0x008fc80003f05070 */
[----:B------:R-:W-:-:S13]  /*0c40*/  ISETP.NE.AND.EX P0, PT, R5, RZ, PT, P0 ;  /* 0x000000ff0500720c */ /* 0x000fda0003f05300 */
[----:B------:R-:W-:Y:S05]  /*0c50*/  @!P0 BRA `(.L_x_9) ;  /* 0x0000000000088947 */ /* 0x000fea0003800000 */
[----:B------:R0:W5:Y:S01]  /*0c60*/  LD.E R14, desc[UR22][R4.64] ;  /* 0x00000016040e7980 */ /* 0x000162000c101900 */
[----:B------:R-:W-:Y:S05]  /*0c70*/  BRA `(.L_x_10) ;  /* 0x0000000000207947 */ /* 0x000fea0003800000 */
.L_x_9:
[----:B------:R-:W-:Y:S02]  /*0c80*/  ULDC.64 UR4, c[0x0][0x590] ;  /* 0x0001640000047ab9 */ /* 0x000fe40000000a00 */
[----:B------:R-:W-:-:S04]  /*0c90*/  ISETP.NE.U32.AND P0, PT, RZ, UR4, PT ;  /* 0x00000004ff007c0c */ /* 0x000fc8000bf05070 */
[----:B------:R-:W-:-:S13]  /*0ca0*/  ISETP.NE.AND.EX P0, PT, RZ, UR5, PT, P0 ;  /* 0x00000005ff007c0c */ /* 0x000fda000bf05300 */
[----:B------:R-:W-:Y:S05]  /*0cb0*/  @!P0 BRA `(.L_x_11) ;  /* 0x00000000000c8947 */ /* 0x000fea0003800000 */
[----:B01----:R-:W0:Y:S02]  /*0cc0*/  LDC.64 R4, c[0x0][0x590] ;  /* 0x00016400ff047b82 */ /* 0x003e240000000a00 */
[----:B0-----:R1:W5:Y:S01]  /*0cd0*/  LDG.E R14, desc[UR22][R4.64] ;  /* 0x00000016040e7981 */ /* 0x001362000c1e1900 */
[----:B------:R-:W-:Y:S05]  /*0ce0*/  BRA `(.L_x_10) ;  /* 0x0000000000047947 */ /* 0x000fea0003800000 */
.L_x_11:
[----:B------:R-:W3:Y:S02]  /*0cf0*/  LDC R14, c[0x0][0x584] ;  /* 0x00016100ff0e7b82 */ /* 0x000ee40000000800 */
.L_x_10:
[----:B01----:R-:W0:Y:S01]  /*0d00*/  LDC R4, c[0x0][0x65c] ;  /* 0x00019700ff047b82 */ /* 0x003e220000000800 */
[----:B------:R-:W-:Y:S01]  /*0d10*/  ULDC UR6, c[0x0][0x28c] ;  /* 0x0000a30000067ab9 */ /* 0x000fe20000000800 */
[----:B------:R-:W-:Y:S01]  /*0d20*/  ISETP.NE.AND P0, PT, R8, 0x2, PT ;  /* 0x000000020800780c */ /* 0x000fe20003f05270 */
[----:B------:R-:W-:Y:S01]  /*0d30*/  UIADD3 UR6, UR6, 0xff, URZ ;  /* 0x000000ff06067890 */ /* 0x000fe2000fffe03f */
[----:B------:R-:W-:Y:S01]  /*0d40*/  IMAD.MOV.U32 R5, RZ, RZ, RZ ;  /* 0x000000ffff057224 */ /* 0x000fe200078e00ff */
[----:B------:R-:W-:Y:S01]  /*0d50*/  UMOV UR4, URZ ;  /* 0x0000003f00047c82 */ /* 0x000fe20008000000 */
[----:B------:R-:W-:Y:S01]  /*0d60*/  UMOV UR5, URZ ;  /* 0x0000003f00057c82 */ /* 0x000fe20008000000 */
[----:B------:R-:W-:Y:S01]  /*0d70*/  USHF.R.S32.HI UR7, URZ, 0x1f, UR6 ;  /* 0x0000001f3f077899 */ /* 0x000fe20008011406 */
[----:B------:R-:W-:-:S03]  /*0d80*/  ULDC.64 UR8, c[0x0][0x650] ;  /* 0x0001940000087ab9 */ /* 0x000fc60000000a00 */
[----:B------:R-:W-:-:S04]  /*0d90*/  ULEA.HI UR7, UR7, UR6, URZ, 0x8 ;  /* 0x0000000607077291 */ /* 0x000fc8000f8f403f */
[----:B------:R-:W-:Y:S01]  /*0da0*/  USHF.R.S32.HI UR13, URZ, 0x8, UR7 ;  /* 0x000000083f0d7899 */ /* 0x000fe20008011407 */
[----:B0-----:R-:W-:Y:S01]  /*0db0*/  ISETP.NE.AND P2, PT, R4, 0x1, PT ;  /* 0x000000010400780c */ /* 0x001fe20003f45270 */
[----:B------:R-:W-:-:S12]  /*0dc0*/  IMAD.U32 R4, RZ, RZ, UR12 ;  /* 0x0000000cff047e24 */ /* 0x000fd8000f8e00ff */
[----:B------:R-:W0:Y:S01]  /*0dd0*/  @P2 LDC R9, c[0x0][0x10] ;  /* 0x00000400ff092b82 */ /* 0x000e220000000800 */
[----:B------:R-:W-:Y:S02]  /*0de0*/  @P2 IMAD.MOV.U32 R11, RZ, RZ, RZ ;  /* 0x000000ffff0b2224 */ /* 0x000fe400078e00ff */
[----:B------:R-:W-:-:S05]  /*0df0*/  @P2 IMAD.MOV.U32 R19, RZ, RZ, RZ ;  /* 0x000000ffff132224 */ /* 0x000fca00078e00ff */
[----:B------:R-:W1:Y:S01]  /*0e00*/  @!P2 LDC R17, c[0x0][0xc] ;  /* 0x00000300ff11ab82 */ /* 0x000e620000000800 */
[----:B------:R-:W-:Y:S01]  /*0e10*/  ULDC UR6, c[0x0][0xc] ;  /* 0x0000030000067ab9 */ /* 0x000fe20000000800 */
[----:B------:R-:W-:Y:S02]  /*0e20*/  ULDC UR7, c[0x0][0x10] ;  /* 0x0000040000077ab9 */ /* 0x000fe40000000800 */
[----:B------:R-:W-:-:S04]  /*0e30*/  UIMAD.WIDE.U32 UR6, UR6, UR7, URZ ;  /* 0x00000007060672a5 */ /* 0x000fc8000f8e003f */
[----:B------:R-:W4:Y:S01]  /*0e40*/  LDC R6, c[0x0][0x14] ;  /* 0x00000500ff067b82 */ /* 0x000f220000000800 */
[----:B0-----:R-:W-:-:S04]  /*0e50*/  @P2 IMAD.WIDE.U32 R8, R9, UR12, R10 ;  /* 0x0000000c09082c25 */ /* 0x001fc8000f8e000a */
[----:B------:R-:W-:Y:S02]  /*0e60*/  @P2 IMAD.IADD R9, R9, 0x1, R19 ;  /* 0x0000000109092824 */ /* 0x000fe400078e0213 */
[----:B-1----:R-:W-:-:S04]  /*0e70*/  @!P2 IMAD.WIDE.U32 R4, R10, R17, R4 ;  /* 0x000000110a04a225 */ /* 0x002fc800078e0004 */
[----:B------:R-:W-:Y:S02]  /*0e80*/  @!P2 IMAD.MOV.U32 R8, RZ, RZ, R4 ;  /* 0x000000ffff08a224 */ /* 0x000fe400078e0004 */
[----:B------:R-:W-:Y:S01]  /*0e90*/  @!P2 IMAD.MOV.U32 R9, RZ, RZ, R5 ;  /* 0x000000ffff09a224 */ /* 0x000fe200078e0005 */
[----:B------:R-:W-:Y:S06]  /*0ea0*/  @P0 BRA `(.L_x_12) ;  /* 0x0000000000240947 */ /* 0x000fec0003800000 */
[----:B------:R-:W-:Y:S01]  /*0eb0*/  UISETP.GE.U32.AND UP0, UPT, UR13, 0xc, UPT ;  /* 0x0000000c0d00788c */ /* 0x000fe2000bf06070 */
[C---:B----4-:R-:W-:Y:S01]  /*0ec0*/  IMAD R5, R6.reuse, UR7, RZ ;  /* 0x0000000706057c24 */ /* 0x050fe2000f8e02ff */
[----:B------:R-:W-:Y:S01]  /*0ed0*/  UIMAD.WIDE.U32 UR4, UR13, -0x55555555, URZ ;  /* 0xaaaaaaab0d0478a5 */ /* 0x000fe2000f8e003f */
[----:B------:R-:W-:-:S03]  /*0ee0*/  IMAD.WIDE.U32 R8, R6, UR6, R8 ;  /* 0x0000000606087c25 */ /* 0x000fc6000f8e0008 */
[----:B------:R-:W-:Y:S01]  /*0ef0*/  USHF.R.U32.HI UR4, URZ, 0x3, UR5 ;  /* 0x000000033f047899 */ /* 0x000fe20008011605 */
[----:B------:R-:W-:Y:S02]  /*0f00*/  IMAD.IADD R9, R9, 0x1, R5 ;  /* 0x0000000109097824 */ /* 0x000fe400078e0205 */
[----:B------:R-:W-:Y:S02]  /*0f10*/  UMOV UR5, URZ ;  /* 0x0000003f00057c82 */ /* 0x000fe40008000000 */
[----:B------:R-:W-:Y:S02]  /*0f20*/  @UP0 ULOP3.LUT UR5, UR4, 0x1, URZ, 0xc0, !UPT ;  /* 0x0000000104050892 */ /* 0x000fe4000f8ec03f */
[----:B------:R-:W-:-:S12]  /*0f30*/  UIMAD UR4, UR4, -0xc, UR13 ;  /* 0xfffffff4040478a4 */ /* 0x000fd8000f8e020d */
.L_x_12:
[----:B------:R-:W-:Y:S01]  /*0f40*/  ISETP.GE.U32.AND P0, PT, R8, UR8, PT ;  /* 0x0000000808007c0c */ /* 0x000fe2000bf06070 */
[----:B------:R-:W-:Y:S01]  /*0f50*/  IMAD.MOV.U32 R4, RZ, RZ, -0x1 ;  /* 0xffffffffff047424 */ /* 0x000fe200078e00ff */
[----:B------:R-:W-:Y:S01]  /*0f60*/  PRMT R16, RZ, 0x7610, R16 ;  /* 0x00007610ff107816 */ /* 0x000fe20000000010 */
[----:B------:R-:W-:Y:S01]  /*0f70*/  IMAD.MOV.U32 R18, RZ, RZ, -0x1 ;  /* 0xffffffffff127424 */ /* 0x000fe200078e00ff */
[----:B------:R-:W-:Y:S01]  /*0f80*/  ISETP.GE.U32.AND.EX P0, PT, R9, UR9, PT, P0 ;  /* 0x0000000909007c0c */ /* 0x000fe2000bf06100 */
[----:B------:R-:W-:-:S12]  /*0f90*/  IMAD.MOV.U32 R5, RZ, RZ, -0x1 ;  /* 0xffffffffff057424 */ /* 0x000fd800078e00ff */
[----:B------:R-:W-:Y:S05]  /*0fa0*/  @P0 BRA `(.L_x_13) ;  /* 0x0000000400240947 */ /* 0x000fea0003800000 */
[----:B------:R-:W0:Y:S01]  /*0fb0*/  LDC.64 R26, c[0x0][0x628] ;  /* 0x00018a00ff1a7b82 */ /* 0x000e220000000a00 */
[----:B------:R-:W-:Y:S02]  /*0fc0*/  IMAD.MOV.U32 R4, RZ, RZ, R8 ;  /* 0x000000ffff047224 */ /* 0x000fe400078e0008 */
[----:B------:R-:W-:-:S05]  /*0fd0*/  IMAD.MOV.U32 R5, RZ, RZ, R9 ;  /* 0x000000ffff057224 */ /* 0x000fca00078e0009 */
[----:B------:R-:W1:Y:S08]  /*0fe0*/  LDC R24, c[0x0][0x630] ;  /* 0x00018c00ff187b82 */ /* 0x000e700000000800 */
[----:B------:R-:W1:Y:S01]  /*0ff0*/  LDC.64 R28, c[0x0][0x620] ;  /* 0x00018800ff1c7b82 */ /* 0x000e620000000a00 */
[----:B0-----:R-:W-:-:S04]  /*1000*/  ISETP.NE.U32.AND P0, PT, R26, RZ, PT ;  /* 0x000000ff1a00720c */ /* 0x001fc80003f05070 */
[----:B------:R-:W-:-:S13]  /*1010*/  ISETP.NE.AND.EX P0, PT, R27, RZ, PT, P0 ;  /* 0x000000ff1b00720c */ /* 0x000fda0003f05300 */
[----:B-1----:R-:W-:Y:S05]  /*1020*/  @!P0 BRA `(.L_x_14) ;  /* 0x0000000000288947 */ /* 0x002fea0003800000 */
[----:B------:R-:W0:Y:S02]  /*1030*/  LDC R19, c[0x0][0x634] ;  /* 0x00018d00ff137b82 */ /* 0x000e240000000800 */
[----:B0-----:R-:W-:-:S05]  /*1040*/  IADD3 R19, P0, R8, R19, RZ ;  /* 0x0000001308137210 */ /* 0x001fca0007f1e0ff */
[----:B------:R-:W-:-:S04]  /*1050*/  IMAD.X R21, RZ, RZ, R9, P0 ;  /* 0x000000ffff157224 */ /* 0x000fc800000e0609 */
[----:B------:R-:W-:-:S04]  /*1060*/  IMAD.WIDE.U32 R4, R21, R26, RZ ;  /* 0x0000001a15047225 */ /* 0x000fc800078e00ff */
[----:B------:R-:W-:-:S04]  /*1070*/  IMAD.WIDE.U32 R16, P0, R19, R27, R4 ;  /* 0x0000001b13107225 */ /* 0x000fc80007800004 */
[----:B------:R-:W-:-:S04]  /*1080*/  IMAD.WIDE.U32 R4, R19, R26, RZ ;  /* 0x0000001a13047225 */ /* 0x000fc800078e00ff */
[----:B------:R-:W-:Y:S01]  /*1090*/  IMAD.X R19, RZ, RZ, RZ, P0 ;  /* 0x000000ffff137224 */ /* 0x000fe200000e06ff */
[----:B------:R-:W-:Y:S01]  /*10a0*/  IADD3 RZ, P0, R5, R16, RZ ;  /* 0x0000001005ff7210 */ /* 0x000fe20007f1e0ff */
[----:B------:R-:W-:-:S04]  /*10b0*/  IMAD.MOV.U32 R18, RZ, RZ, R17 ;  /* 0x000000ffff127224 */ /* 0x000fc800078e0011 */
[----:B------:R-:W-:-:S08]  /*10c0*/  IMAD.WIDE.U32.X R4, R21, R27, R18, P0 ;  /* 0x0000001b15047225 */ /* 0x000fd000000e0412 */
.L_x_14:
[----:B------:R-:W0:Y:S01]  /*10d0*/  LDC.64 R30, c[0x0][0x640] ;  /* 0x00019000ff1e7b82 */ /* 0x000e220000000a00 */
[-CC-:B------:R-:W-:Y:S01]  /*10e0*/  SHF.R.U64 R34, R4, R24.reuse, R5.reuse ;  /* 0x0000001804227219 */ /* 0x180fe20000001205 */
[----:B------:R-:W-:Y:S01]  /*10f0*/  IMAD.MOV.U32 R33, RZ, RZ, 0x1 ;  /* 0x00000001ff217424 */ /* 0x000fe200078e00ff */
[----:B------:R-:W-:Y:S02]  /*1100*/  SHF.R.U32.HI R4, RZ, R24, R5 ;  /* 0x00000018ff047219 */ /* 0x000fe40000011605 */
[----:B------:R-:W-:-:S03]  /*1110*/  IADD3 R17, P0, RZ, -R34, RZ ;  /* 0x80000022ff117210 */ /* 0x000fc60007f1e0ff */
[----:B------:R-:W1:Y:S02]  /*1120*/  LDC R18, c[0x0][0x618] ;  /* 0x00018600ff127b82 */ /* 0x000e640000000800 */
[----:B------:R-:W-:-:S04]  /*1130*/  IMAD.X R5, RZ, RZ, ~R4, P0 ;  /* 0x000000ffff057224 */ /* 0x000fc800000e0e04 */
[-C--:B------:R-:W-:Y:S02]  /*1140*/  IMAD R16, R5, R28.reuse, RZ ;  /* 0x0000001c05107224 */ /* 0x080fe400078e02ff */
[----:B------:R-:W2:Y:S01]  /*1150*/  LDC R19, c[0x0][0x608] ;  /* 0x00018200ff137b82 */ /* 0x000ea20000000800 */
[----:B------:R-:W-:-:S04]  /*1160*/  IMAD.WIDE.U32 R4, R17, R28, R8 ;  /* 0x0000001c11047225 */ /* 0x000fc800078e0008 */
[----:B------:R-:W-:-:S03]  /*1170*/  IMAD R17, R17, R29, R16 ;  /* 0x0000001d11117224 */ /* 0x000fc600078e0210 */
[----:B------:R-:W3:Y:S01]  /*1180*/  LDC R24, c[0x0][0x658] ;  /* 0x00019600ff187b82 */ /* 0x000ee20000000800 */
[----:B------:R-:W-:Y:S01]  /*1190*/  IMAD.IADD R5, R5, 0x1, R17 ;  /* 0x0000000105057824 */ /* 0x000fe200078e0211 */
[----:B0-----:R-:W-:-:S04]  /*11a0*/  ISETP.NE.U32.AND P0, PT, R30, RZ, PT ;  /* 0x000000ff1e00720c */ /* 0x001fc80003f05070 */
[----:B------:R-:W-:Y:S02]  /*11b0*/  ISETP.NE.AND.EX P0, PT, R31, RZ, PT, P0 ;  /* 0x000000ff1f00720c */ /* 0x000fe40003f05300 */
[----:B------:R-:W0:Y:S01]  /*11c0*/  LDC R26, c[0x0][0x648] ;  /* 0x00019200ff1a7b82 */ /* 0x000e220000000800 */
[-CC-:B-1----:R-:W-:Y:S02]  /*11d0*/  SHF.R.U64 R36, R4, R18.reuse, R5.reuse ;  /* 0x0000001204247219 */ /* 0x182fe40000001205 */
[----:B------:R-:W-:Y:S01]  /*11e0*/  SHF.R.U32.HI R18, RZ, R18, R5 ;  /* 0x00000012ff127219 */ /* 0x000fe20000011605 */
[----:B------:R-:W-:-:S04]  /*11f0*/  IMAD.MOV.U32 R5, RZ, RZ, -0x1 ;  /* 0xffffffffff057424 */ /* 0x000fc800078e00ff */
[----:B------:R-:W1:Y:S01]  /*1200*/  LDC R29, c[0x0][0x638] ;  /* 0x00018e00ff1d7b82 */ /* 0x000e620000000800 */
[-CC-:B--2---:R-:W-:Y:S02]  /*1210*/  SHF.R.U64 R35, R36, R19.reuse, R18.reuse ;  /* 0x0000001324237219 */ /* 0x184fe40000001212 */
[----:B------:R-:W-:-:S05]  /*1220*/  SHF.R.U32.HI R19, RZ, R19, R18 ;  /* 0x00000013ff137219 */ /* 0x000fca0000011612 */
[----:B------:R-:W2:Y:S01]  /*1230*/  LDC R28, c[0x0][0x610] ;  /* 0x00018400ff1c7b82 */ /* 0x000ea20000000800 */
[-C--:B---3--:R-:W-:Y:S02]  /*1240*/  SHF.L.U32 R4, R5, R24.reuse, RZ ;  /* 0x0000001805047219 */ /* 0x088fe400000006ff */
[--C-:B------:R-:W-:Y:S02]  /*1250*/  SHF.R.U64 R38, R35, R24, R19.reuse ;  /* 0x0000001823267219 */ /* 0x100fe40000001213 */
[----:B------:R-:W-:Y:S02]  /*1260*/  LOP3.LUT R21, RZ, R4, RZ, 0x33, !PT ;  /* 0x00000004ff157212 */ /* 0x000fe400078e33ff */
[----:B------:R-:W-:Y:S01]  /*1270*/  SHF.R.U32.HI R5, RZ, R24, R19 ;  /* 0x00000018ff057219 */ /* 0x000fe20000011613 */
[----:B------:R-:W3:Y:S01]  /*1280*/  LDC R32, c[0x0][0x600] ;  /* 0x00018000ff207b82 */ /* 0x000ee20000000800 */
[----:B------:R-:W-:Y:S01]  /*1290*/  IMAD.MOV.U32 R4, RZ, RZ, R38 ;  /* 0x000000ffff047224 */ /* 0x000fe200078e0026 */
[----:B------:R-:W-:Y:S06]  /*12a0*/  @!P0 BRA `(.L_x_15) ;  /* 0x0000000000288947 */ /* 0x000fec0003800000 */
[----:B------:R-:W4:Y:S02]  /*12b0*/  LDC R19, c[0x0][0x64c] ;  /* 0x00019300ff137b82 */ /* 0x000f240000000800 */
[----:B----4-:R-:W-:-:S05]  /*12c0*/  IADD3 R19, P0, R19, R38, RZ ;  /* 0x0000002613137210 */ /* 0x010fca0007f1e0ff */
        /* <DEDUP_REMOVED lines=8> */
.L_x_15:
[----:B0-----:R-:W-:Y:S01]  /*1350*/  SHF.R.U64 R11, R4, R26, R5 ;  /* 0x0000001a040b7219 */ /* 0x001fe20000001205 */
[----:B---3--:R-:W-:Y:S01]  /*1360*/  VIADD R5, R32, 0xffffffff ;  /* 0xffffffff20057836 */ /* 0x008fe20000000000 */
[----:B------:R-:W-:Y:S01]  /*1370*/  SHF.L.U32 R4, R33, R24, RZ ;  /* 0x0000001821047219 */ /* 0x000fe200000006ff */
[----:B------:R-:W-:Y:S01]  /*1380*/  @P2 IMAD R23, R25, R22, R10 ;  /* 0x0000001619172224 */ /* 0x000fe200078e020a */
[----:B------:R-:W-:Y:S01]  /*1390*/  LOP3.LUT R21, R35, R21, RZ, 0xc0, !PT ;  /* 0x0000001523157212 */ /* 0x000fe200078ec0ff */
[----:B------:R-:W-:Y:S01]  /*13a0*/  IMAD.MOV R16, RZ, RZ, -R11 ;  /* 0x000000ffff107224 */ /* 0x000fe200078e0a0b */
[----:B------:R-:W-:-:S03]  /*13b0*/  LOP3.LUT R5, R36, R5, RZ, 0xc0, !PT ;  /* 0x0000000524057212 */ /* 0x000fc600078ec0ff */
[----:B------:R-:W-:Y:S02]  /*13c0*/  IMAD R4, R4, R11, R21 ;  /* 0x0000000b04047224 */ /* 0x000fe400078e0215 */
[----:B-1----:R-:W-:Y:S02]  /*13d0*/  IMAD R10, R16, R29, R38 ;  /* 0x0000001d100a7224 */ /* 0x002fe400078e0226 */
[----:B--2---:R-:W-:Y:S02]  /*13e0*/  IMAD R4, R4, R28, R23 ;  /* 0x0000001c04047224 */ /* 0x004fe400078e0217 */
[----:B------:R-:W-:Y:S02]  /*13f0*/  IMAD R5, R10, R32, R5 ;  /* 0x000000200a057224 */ /* 0x000fe400078e0205 */
[----:B------:R-:W-:-:S03]  /*1400*/  IMAD.MOV.U32 R16, RZ, RZ, 0x1 ;  /* 0x00000001ff107424 */ /* 0x000fc600078e00ff */
[----:B------:R-:W-:Y:S02]  /*1410*/  SEL R18, R5, R4, !P2 ;  /* 0x0000000405127207 */ /* 0x000fe40005000000 */
[----:B------:R-:W-:Y:S01]  /*1420*/  SEL R4, R4, R5, !P2 ;  /* 0x0000000504047207 */ /* 0x000fe20005000000 */
[----:B------:R-:W-:-:S07]  /*1430*/  IMAD.MOV.U32 R5, RZ, RZ, R34 ;  /* 0x000000ffff057224 */ /* 0x000fce00078e0022 */
.L_x_13:
[----:B------:R-:W-:Y:S05]  /*1440*/  @!P3 BRA `(.L_x_16) ;  /* 0x00000000000cb947 */ /* 0x000fea0003800000 */
[----:B------:R-:W-:Y:S01]  /*1450*/  UCGABAR_WAIT ;  /* 0x0000000000007dc7 */ /* 0x000fe20008000000 */
[----:B------:R-:W-:Y:S01]  /*1460*/  CCTL.IVALL ;  /* 0x00000000ff00798f */ /* 0x000fe20002000000 */
[----:B------:R-:W-:Y:S05]  /*1470*/  BRA `(.L_x_17) ;  /* 0x0000000000047947 */ /* 0x000fea0003800000 */
.L_x_16:
[----:B------:R-:W-:Y:S06]  /*1480*/  BAR.SYNC.DEFER_BLOCKING 0x0 ;  /* 0x0000000000007b1d */ /* 0x000fec0000010000 */
.L_x_17:
[----:B------:R-:W-:Y:S05]  /*1490*/  @!P4 BRA `(.L_x_18) ;  /* 0x00000020002cc947 */ /* 0x000fea0003800000 */
[----:B------:R-:W-:-:S13]  /*14a0*/  ISETP.GT.U32.AND P0, PT, R37, 0x1, PT ;  /* 0x000000012500780c */ /* 0x000fda0003f04070 */
[----:B------:R-:W-:Y:S05]  /*14b0*/  @P0 EXIT ;  /* 0x000000000000094d */ /* 0x000fea0003800000 */
.L_x_19:
[----:B------:R-:W-:-:S08]  /*14c0*/  NOP ;  /* 0x0000000000007918 */ /* 0x000fd00000000000 */
[----:B------:R-:W0:Y:S02]  /*14d0*/  USETMAXREG.TRY_ALLOC.CTAPOOL UP0, 0xe8 ;  /* 0x000000e8000079c8 */ /* 0x000e240008000600 */
[----:B0-----:R-:W-:-:S13]  /*14e0*/  PLOP3.LUT P0, PT, PT, PT, UP0, 0x80, 0x0 ;  /* 0x000000000000781c */ /* 0x001fda0003f0f008 */
[----:B------:R-:W-:Y:S05]  /*14f0*/  @!P0 BRA `(.L_x_19) ;  /* 0xfffffffc00f08947 */ /* 0x000fea000383ffff */
[----:B------:R-:W-:-:S13]  /*1500*/  LOP3.LUT P0, RZ, R16, 0xff, RZ, 0xc0, !PT ;  /* 0x000000ff10ff7812 */ /* 0x000fda000780c0ff */
[----:B------:R-:W-:Y:S05]  /*1510*/  @!P0 EXIT ;  /* 0x000000000000894d */ /* 0x000fea0003800000 */
[----:B------:R-:W0:Y:S01]  /*1520*/  S2UR UR8, SR_CgaCtaId ;  /* 0x00000000000879c3 */ /* 0x000e220000008800 */
[CC--:B------:R-:W-:Y:S01]  /*1530*/  LEA.HI R3, R15.reuse, R2.reuse, RZ, 0x2 ;  /* 0x000000020f037211 */ /* 0x0c0fe200078f10ff */
[----:B------:R-:W-:Y:S01]  /*1540*/  UIADD3 UR9, UR17, -0x1, URZ ;  /* 0xffffffff11097890 */ /* 0x000fe2000fffe03f */
[----:B------:R-:W-:Y:S01]  /*1550*/  LEA.HI R15, R15, R2, RZ, 0x5 ;  /* 0x000000020f0f7211 */ /* 0x000fe200078f28ff */
[----:B------:R-:W-:Y:S01]  /*1560*/  UMOV UR14, 0x400 ;  /* 0x00000400000e7882 */ /* 0x000fe20000000000 */
[--C-:B------:R-:W-:Y:S01]  /*1570*/  SHF.R.S32.HI R16, RZ, 0x2, R3.reuse ;  /* 0x00000002ff107819 */ /* 0x100fe20000011403 */
[----:B------:R-:W-:Y:S01]  /*1580*/  UISETP.LT.AND UP0, UPT, UR13, 0x1, UPT ;  /* 0x000000010d00788c */ /* 0x000fe2000bf01270 */
[----:B------:R-:W-:Y:S01]  /*1590*/  SHF.R.S32.HI R11, RZ, 0x1f, R3 ;  /* 0x0000001fff0b7819 */ /* 0x000fe20000011403 */
[----:B------:R-:W-:Y:S01]  /*15a0*/  USHF.L.U32 UR12, UR13, 0x1, URZ ;  /* 0x000000010d0c7899 */ /* 0x000fe2000800063f */
[----:B------:R-:W-:Y:S01]  /*15b0*/  SHF.R.S32.HI R15, RZ, 0x5, R15 ;  /* 0x00000005ff0f7819 */ /* 0x000fe2000001140f */
[----:B------:R-:W-:Y:S01]  /*15c0*/  USEL UR16, UR13, 0x1, UP0 ;  /* 0x000000010d107887 */ /* 0x000fe20008000000 */
[----:B------:R-:W-:Y:S01]  /*15d0*/  LEA.HI R11, R11, R16, RZ, 0x3 ;  /* 0x000000100b0b7211 */ /* 0x000fe200078f18ff */
[----:B------:R-:W-:Y:S01]  /*15e0*/  UISETP.NE.AND UP0, UPT, UR9, URZ, UPT ;  /* 0x0000003f0900728c */ /* 0x000fe2000bf05270 */
[----:B------:R-:W-:Y:S01]  /*15f0*/  LOP3.LUT R3, R3, 0xfffffffc, RZ, 0xc0, !PT ;  /* 0xfffffffc03037812 */ /* 0x000fe200078ec0ff */
[----:B------:R-:W-:Y:S01]  /*1600*/  UIADD3 UR16, -UR16, UR13, URZ ;  /* 0x0000000d10107290 */ /* 0x000fe2000fffe13f */
[----:B------:R-:W-:Y:S01]  /*1610*/  LOP3.LUT R11, R11, 0xfffffff8, RZ, 0xc0, !PT ;  /* 0xfffffff80b0b7812 */ /* 0x000fe200078ec0ff */
[----:B------:R-:W-:Y:S01]  /*1620*/  USEL UR11, URZ, 0x1, UP0 ;  /* 0x000000013f0b7887 */ /* 0x000fe20008000000 */
[----:B------:R-:W-:Y:S01]  /*1630*/  LOP3.LUT R38, R0, 0x1, RZ, 0xfc, !PT ;  /* 0x0000000100267812 */ /* 0x000fe200078efcff */
[----:B------:R-:W-:-:S02]  /*1640*/  IMAD.IADD R10, R2, 0x1, -R3 ;  /* 0x00000001020a7824 */ /* 0x000fc400078e0a03 */
[----:B------:R-:W-:Y:S02]  /*1650*/  IMAD.IADD R16, R16, 0x1, -R11 ;  /* 0x0000000110107824 */ /* 0x000fe400078e0a0b */
[----:B------:R-:W-:Y:S01]  /*1660*/  IMAD.U32 R39, RZ, RZ, UR11 ;  /* 0x0000000bff277e24 */ /* 0x000fe2000f8e00ff */
[----:B0-----:R-:W-:Y:S02]  /*1670*/  ULEA UR14, UR8, UR14, 0x18 ;  /* 0x0000000e080e7291 */ /* 0x001fe4000f8ec03f */
[--C-:B------:R-:W-:Y:S01]  /*1680*/  SHF.R.S32.HI R17, RZ, 0x1f, R16.reuse ;  /* 0x0000001fff117819 */ /* 0x100fe20000011410 */
[----:B------:R-:W-:Y:S01]  /*1690*/  USHF.L.U32 UR8, UR9, 0x3, URZ ;  /* 0x0000000309087899 */ /* 0x000fe2000800063f */
[C-C-:B------:R-:W-:Y:S01]  /*16a0*/  IMAD R11, R15.reuse, -0x10, -R16.reuse ;  /* 0xfffffff00f0b7824 */ /* 0x140fe200078e0a10 */
[----:B------:R-:W-:Y:S02]  /*16b0*/  UIADD3 UR9, UR14, 0x30200, URZ ;  /* 0x000302000e097890 */ /* 0x000fe4000fffe03f */
[----:B------:R-:W-:Y:S01]  /*16c0*/  ULOP3.LUT UR8, UR8, 0x8, URZ, 0xc0, !UPT ;  /* 0x0000000808087892 */ /* 0x000fe2000f8ec03f */
[----:B------:R-:W-:Y:S01]  /*16d0*/  IMAD.WIDE R2, R15, 0x10, R16 ;  /* 0x000000100f027825 */ /* 0x000fe200078e0210 */
[----:B------:R-:W-:-:S02]  /*16e0*/  UIADD3 UR10, UR14, 0x200, URZ ;  /* 0x000002000e0a7890 */ /* 0x000fc4000fffe03f */
[----:B------:R-:W-:Y:S02]  /*16f0*/  USHF.R.U32.HI UR9, URZ, 0x4, UR9 ;  /* 0x000000043f097899 */ /* 0x000fe40008011609 */
[----:B------:R-:W-:Y:S02]  /*1700*/  USHF.R.U32.HI UR10, URZ, 0x4, UR10 ;  /* 0x000000043f0a7899 */ /* 0x000fe4000801160a */
[----:B------:R-:W-:Y:S02]  /*1710*/  ULOP3.LUT UR18, UR8, 0x8, URZ, 0x3c, !UPT ;  /* 0x0000000808127892 */ /* 0x000fe4000f8e3c3f */
[----:B------:R-:W-:Y:S02]  /*1720*/  ULOP3.LUT UR19, UR8, 0x18, URZ, 0x3c, !UPT ;  /* 0x0000001808137892 */ /* 0x000fe4000f8e3c3f */
[----:B------:R-:W-:Y:S01]  /*1730*/  UIADD3 UR15, UR14, 0xd0, URZ ;  /* 0x000000d00e0f7890 */ /* 0x000fe2000fffe03f */
[----:B------:R-:W-:Y:S01]  /*1740*/  ULDC UR8, c[0x0][0x284] ;  /* 0x0000a10000087ab9 */ /* 0x000fe20000000800 */
[----:B------:R-:W-:Y:S01]  /*1750*/  ULOP3.LUT UR9, UR9, 0x3fff, URZ, 0xc0, !UPT ;  /* 0x00003fff09097892 */ /* 0x000fe2000f8ec03f */
[----:B------:R-:W-:Y:S01]  /*1760*/  VIADD R11, R11, UR8 ;  /* 0x000000080b0b7c36 */ /* 0x000fe20008000000 */
[----:B------:R-:W-:-:S02]  /*1770*/  ULOP3.LUT UR10, UR10, 0x3fff, URZ, 0xc0, !UPT ;  /* 0x00003fff0a0a7892 */ /* 0x000fc4000f8ec03f */
[----:B------:R-:W-:Y:S02]  /*1780*/  ULEA UR17, UR17, UR15, 0x3 ;  /* 0x0000000f11117291 */ /* 0x000fe4000f8e183f */
[----:B------:R-:W-:Y:S02]  /*1790*/  ULOP3.LUT UR20, UR9, 0x10000, URZ, 0xfc, !UPT ;  /* 0x0001000009147892 */ /* 0x000fe4000f8efc3f */
[----:B------:R-:W-:-:S12]  /*17a0*/  ULOP3.LUT UR21, UR10, 0x10000, URZ, 0xfc, !UPT ;  /* 0x000100000a157892 */ /* 0x000fd8000f8efc3f */
.L_x_54:
[----:B------:R-:W-:Y:S01]  /*17b0*/  SHF.L.U32 R15, R39, 0x1f, RZ ;  /* 0x0000001f270f7819 */ /* 0x000fe200000006ff */
[----:B------:R-:W0:Y:S01]  /*17c0*/  LDC R16, c[0x0][0x28c] ;  /* 0x0000a300ff107b82 */ /* 0x000e220000000800 */
[----:B------:R-:W-:Y:S01]  /*17d0*/  UMOV UR24, URZ ;  /* 0x0000003f00187c82 */ /* 0x000fe20008000000 */
[----:B------:R-:W-:Y:S01]  /*17e0*/  UMOV UR25, UR4 ;  /* 0x0000000400197c82 */ /* 0x000fe20008000000 */
[----:B------:R-:W1:Y:S01]  /*17f0*/  SYNCS.PHASECHK.TRANS64.TRYWAIT P0, [UR17+-0x8], R15 ;  /* 0xfffff80fff0075a7 */ /* 0x000e620008000151 */
[----:B0-----:R-:W-:Y:S01]  /*1800*/  ISETP.GE.AND P1, PT, R16, 0x1, PT ;  /* 0x000000011000780c */ /* 0x001fe20003f26270 */
[----:B-12---:R-:W-:-:S12]  /*1810*/  @!P0 BRA `(.L_x_20) ;  /* 0x0000003000b48947 */ /* 0x006fd80003800000 */
.L_x_84:
[----:B------:R-:W-:Y:S01]  /*1820*/  UMOV UR8, URZ ;  /* 0x0000003f00087c82 */ /* 0x000fe20008000000 */
[----:B------:R-:W-:Y:S01]  /*1830*/  UMOV UR9, URZ ;  /* 0x0000003f00097c82 */ /* 0x000fe20008000000 */
[----:B------:R-:W-:Y:S01]  /*1840*/  CS2R R26, SRZ ;  /* 0x00000000001a7805 */ /* 0x000fe2000001ff00 */
[----:B0-----:R-:W-:Y:S01]  /*1850*/  IMAD.MOV.U32 R15, RZ, RZ, RZ ;  /* 0x000000ffff0f7224 */ /* 0x001fe200078e00ff */
[----:B------:R-:W-:Y:S01]  /*1860*/  CS2R R28, SRZ ;  /* 0x00000000001c7805 */ /* 0x000fe2000001ff00 */
[----:B------:R-:W-:Y:S01]  /*1870*/  IMAD.MOV.U32 R32, RZ, RZ, RZ ;  /* 0x000000ffff207224 */ /* 0x000fe200078e00ff */
[----:B------:R-:W-:Y:S01]  /*1880*/  CS2R R30, SRZ ;  /* 0x00000000001e7805 */ /* 0x000fe2000001ff00 */
[----:B------:R-:W-:Y:S01]  /*1890*/  IMAD.U32 R21, RZ, RZ, UR5 ;  /* 0x00000005ff157e24 */ /* 0x000fe2000f8e00ff */
[----:B------:R-:W-:Y:S06]  /*18a0*/  @!P1 BRA `(.L_x_21) ;  /* 0x0000000400349947 */ /* 0x000fec0003800000 */
[----:B------:R-:W-:-:S13]  /*18b0*/  ISETP.NE.AND P1, PT, R38, 0x3, PT ;  /* 0x000000032600780c */ /* 0x000fda0003f25270 */
[----:B------:R-:W-:Y:S05]  /*18c0*/  @!P1 BRA `(.L_x_22) ;  /* 0x0000000000049947 */ /* 0x000fea0003800000 */
[----:B------:R-:W-:Y:S01]  /*18d0*/  BPT.TRAP 0x1 ;  /* 0x000000040000795c */ /* 0x000fe20000300000 */
.L_x_22:
[----:B------:R-:W-:Y:S01]  /*18e0*/  ULEA UR8, UR4, UR14, 0x3 ;  /* 0x0000000e04087291 */ /* 0x000fe2000f8e183f */
[----:B------:R-:W-:-:S05]  /*18f0*/  IMAD.U32 R15, RZ, RZ, UR5 ;  /* 0x00000005ff0f7e24 */ /* 0x000fca000f8e00ff */
[----:B------:R-:W-:-:S04]  /*1900*/  SHF.L.U32 R15, R15, 0x1f, RZ ;  /* 0x0000001f0f0f7819 */ /* 0x000fc800000006ff */
[----:B------:R0:W1:Y:S01]  /*1910*/  SYNCS.PHASECHK.TRANS64.TRYWAIT P0, [UR8], R15 ;  /* 0x0000000fff0075a7 */ /* 0x0000620008000148 */
[----:B------:R-:W-:Y:S05]  /*1920*/  @!P1 BRA `(.L_x_23) ;  /* 0x0000000000049947 */ /* 0x000fea0003800000 */
[----:B------:R-:W-:Y:S01]  /*1930*/  BPT.TRAP 0x1 ;  /* 0x000000040000795c */ /* 0x000fe20000300000 */
.L_x_23:
[----:B-1----:R-:W-:Y:S05]  /*1940*/  @P0 BRA `(.L_x_24) ;  /* 0x0000000000080947 */ /* 0x002fea0003800000 */
[----:B------:R-:W1:Y:S02]  /*1950*/  SYNCS.PHASECHK.TRANS64.TRYWAIT P0, [UR8], R15 ;  /* 0x0000000fff0075a7 */ /* 0x000e640008000148 */
[----:B-1----:R-:W-:Y:S05]  /*1960*/  @!P0 BRA `(.L_x_25) ;  /* 0x0000003000788947 */ /* 0x002fea0003800000 */
.L_x_24:
[----:B------:R-:W-:Y:S01]  /*1970*/  ULEA UR25, UR4, UR21, 0xa ;  /* 0x0000001504197291 */ /* 0x000fe2000f8e503f */
[----:B------:R-:W-:Y:S01]  /*1980*/  WARPGROUP.ARRIVE ;  /* 0x00000000000079c5 */ /* 0x000fe20000000000 */
[----:B------:R-:W-:Y:S01]  /*1990*/  ULEA UR24, UR4, UR20, 0x7 ;  /* 0x0000001404187291 */ /* 0x000fe2000f8e383f */
[----:B------:R-:W-:Y:S01]  /*19a0*/  CS2R R26, SRZ ;  /* 0x00000000001a7805 */ /* 0x000fe2000001ff00 */
[----:B------:R-:W-:Y:S01]  /*19b0*/  UMOV UR9, 0x40000040 ;  /* 0x4000004000097882 */ /* 0x000fe20000000000 */
[----:B------:R-:W-:Y:S01]  /*19c0*/  UMOV UR11, 0x40000000 ;  /* 0x40000000000b7882 */ /* 0x000fe20000000000 */
[----:B01----:R-:W-:Y:S01]  /*19d0*/  IMAD.MOV.U32 R15, RZ, RZ, RZ ;  /* 0x000000ffff0f7224 */ /* 0x003fe200078e00ff */
[----:B------:R-:W-:Y:S01]  /*19e0*/  UMOV UR8, UR25 ;  /* 0x0000001900087c82 */ /* 0x000fe20008000000 */
[----:B------:R-:W-:Y:S01]  /*19f0*/  IMAD.MOV.U32 R32, RZ, RZ, RZ ;  /* 0x000000ffff207224 */ /* 0x000fe200078e00ff */
[----:B------:R-:W-:Y:S02]  /*1a00*/  UMOV UR10, UR24 ;  /* 0x00000018000a7c82 */ /* 0x000fe40008000000 */
[----:B------:R-:W-:Y:S01]  /*1a10*/  QGMMA.64x8x32.F32.E4M3.E4M3 R28, gdesc[UR8], RZ, !UPT ;  /* 0x00000000081c79f3 */ /* 0x000fe2000c7008ff */
[----:B------:R-:W-:-:S02]  /*1a20*/  UIADD3 UR8, UR25, 0x2, URZ ;  /* 0x0000000219087890 */ /* 0x000fc4000fffe03f */
[----:B------:R-:W-:Y:S01]  /*1a30*/  UIADD3 UR10, UR24, 0x2, URZ ;  /* 0x00000002180a7890 */ /* 0x000fe2000fffe03f */
[----:B------:R-:W-:Y:S01]  /*1a40*/  UMOV UR9, 0x40000040 ;  /* 0x4000004000097882 */ /* 0x000fe20000000000 */
[----:B------:R-:W-:-:S07]  /*1a50*/  UMOV UR11, 0x40000000 ;  /* 0x40000000000b7882 */ /* 0x000fce0000000000 */
[----:B------:R-:W-:Y:S01]  /*1a60*/  QGMMA.64x8x32.F32.E4M3.E4M3 R28, gdesc[UR8], R28 ;  /* 0x00000000081c79f3 */ /* 0x000fe2000870081c */
[----:B------:R-:W-:Y:S02]  /*1a70*/  UIADD3 UR8, UR25, 0x4, URZ ;  /* 0x0000000419087890 */ /* 0x000fe4000fffe03f */
        /* <DEDUP_REMOVED lines=26> */
[----:B------:R-:W-:Y:S01]  /*1c20*/  ULDC UR9, c[0x0][0x50c] ;  /* 0x0001430000097ab9 */ /* 0x000fe20000000800 */
[----:B------:R-:W-:Y:S01]  /*1c30*/  UMOV UR11, 0x40000000 ;  /* 0x40000000000b7882 */ /* 0x000fe20000000000 */
[----:B------:R-:W-:Y:S01]  /*1c40*/  UISETP.NE.AND UP0, UPT, UR9, 0x8, UPT ;  /* 0x000000080900788c */ /* 0x000fe2000bf05270 */
[----:B------:R-:W-:Y:S02]  /*1c50*/  UMOV UR24, 0x8 ;  /* 0x0000000800187882 */ /* 0x000fe40000000000 */
[----:B------:R-:W-:-:S03]  /*1c60*/  UMOV UR9, 0x40000040 ;  /* 0x4000004000097882 */ /* 0x000fc60000000000 */
[----:B------:R-:W-:Y:S01]  /*1c70*/  QGMMA.64x8x32.F32.E4M3.E4M3 R28, gdesc[UR8], R28, gsb0 ;  /* 0x00000000081c79f3 */ /* 0x000fe2000800081c */
[----:B------:R-:W-:-:S06]  /*1c80*/  USEL UR8, URZ, 0x1, UP0 ;  /* 0x000000013f087887 */ /* 0x000fcc0008000000 */
[----:B------:R-:W-:-:S13]  /*1c90*/  ISETP.NE.AND P0, PT, RZ, UR8, PT ;  /* 0x00000008ff007c0c */ /* 0x000fda000bf05270 */
[----:B------:R-:W-:Y:S05]  /*1ca0*/  @!P0 BRA `(.L_x_26) ;  /* 0x0000000000188947 */ /* 0x000fea0003800000 */
[----:B------:R-:W-:Y:S02]  /*1cb0*/  WARPGROUP.DEPBAR.LE gsb0, 0x0 ;  /* 0x00008000000079c5 */ /* 0x000fe40000010000 */
[----:B------:R-:W-:-:S01]  /*1cc0*/  FADD R27, RZ, R28 ;  /* 0x0000001cff1b7221 */ /* 0x000fc20000000000 */
[----:B------:R-:W-:Y:S01]  /*1cd0*/  FADD R32, RZ, R29 ;  /* 0x0000001dff207221 */ /* 0x000fe20000000000 */
[----:B------:R-:W-:-:S01]  /*1ce0*/  FADD R15, RZ, R30 ;  /* 0x0000001eff0f7221 */ /* 0x000fc20000000000 */
[----:B------:R-:W-:Y:S01]  /*1cf0*/  FADD R26, RZ, R31 ;  /* 0x0000001fff1a7221 */ /* 0x000fe20000000000 */
[----:B------:R-:W-:-:S06]  /*1d00*/  UMOV UR24, URZ ;  /* 0x0000003f00187c82 */ /* 0x000fcc0008000000 */
.L_x_26:
[----:B------:R-:W-:-:S04]  /*1d10*/  UIADD3 UR25, UR4, 0x1, URZ ;  /* 0x0000000104197890 */ /* 0x000fc8000fffe03f */
[----:B------:R-:W-:-:S04]  /*1d20*/  UISETP.NE.AND UP0, UPT, UR25, 0xc, UPT ;  /* 0x0000000c1900788c */ /* 0x000fc8000bf05270 */
[----:B------:R-:W-:Y:S02]  /*1d30*/  USEL UR9, URZ, 0x1, UP0 ;  /* 0x000000013f097887 */ /* 0x000fe40008000000 */
[----:B------:R-:W-:Y:S02]  /*1d40*/  USEL UR25, UR25, URZ, UP0 ;  /* 0x0000003f19197287 */ /* 0x000fe40008000000 */
[----:B------:R-:W-:-:S06]  /*1d50*/  ULOP3.LUT UR9, UR5, UR9, URZ, 0x3c, !UPT ;  /* 0x0000000905097292 */ /* 0x000fcc000f8e3c3f */
[----:B------:R-:W-:Y:S01]  /*1d60*/  IMAD.U32 R21, RZ, RZ, UR9 ;  /* 0x00000009ff157e24 */ /* 0x000fe2000f8e00ff */
[----:B------:R-:W-:-:S06]  /*1d70*/  UMOV UR9, 0x1 ;  /* 0x0000000100097882 */ /* 0x000fcc0000000000 */
.L_x_21:
[----:B------:R-:W-:-:S06]  /*1d80*/  UISETP.GE.AND UP0, UPT, UR16, 0x1, UPT ;  /* 0x000000011000788c */ /* 0x000fcc000bf06270 */
[----:B------:R-:W-:-:S13]  /*1d90*/  PLOP3.LUT P0, PT, PT, PT, UP0, 0x80, 0x0 ;  /* 0x000000000000781c */ /* 0x000fda0003f0f008 */
[----:B------:R-:W-:Y:S05]  /*1da0*/  @!P0 BRA `(.L_x_27) ;  /* 0x0000000400788947 */ /* 0x000fea0003800000 */
[----:B------:R-:W-:Y:S01]  /*1db0*/  IMAD.U32 R16, RZ, RZ, UR16 ;  /* 0x00000010ff107e24 */ /* 0x000fe2000f8e00ff */
[----:B------:R-:W-:Y:S01]  /*1dc0*/  ULDC UR28, c[0x0][0x50c] ;  /* 0x00014300001c7ab9 */ /* 0x000fe20000000800 */
[----:B------:R-:W-:-:S07]  /*1dd0*/  IMAD.U32 R17, RZ, RZ, UR4 ;  /* 0x00000004ff117e24 */ /* 0x000fce000f8e00ff */
.L_x_35:
[----:B------:R-:W-:-:S13]  /*1de0*/  ISETP.NE.AND P1, PT, R38, 0x3, PT ;  /* 0x000000032600780c */ /* 0x000fda0003f25270 */
[----:B------:R-:W-:Y:S05]  /*1df0*/  @!P1 BRA `(.L_x_28) ;  /* 0x0000000000049947 */ /* 0x000fea0003800000 */
[----:B------:R-:W-:Y:S01]  /*1e00*/  BPT.TRAP 0x1 ;  /* 0x000000040000795c */ /* 0x000fe20000300000 */
.L_x_28:
[----:B------:R-:W-:Y:S01]  /*1e10*/  ULEA UR10, UR25, UR14, 0x3 ;  /* 0x0000000e190a7291 */ /* 0x000fe2000f8e183f */
[----:B------:R-:W-:-:S08]  /*1e20*/  SHF.L.U32 R19, R21, 0x1f, RZ ;  /* 0x0000001f15137819 */ /* 0x000fd000000006ff */
[----:B------:R0:W1:Y:S01]  /*1e30*/  SYNCS.PHASECHK.TRANS64.TRYWAIT P0, [UR10], R19 ;  /* 0x00000013ff0075a7 */ /* 0x000062000800014a */
[----:B------:R-:W-:Y:S05]  /*1e40*/  @!P1 BRA `(.L_x_29) ;  /* 0x0000000000049947 */ /* 0x000fea0003800000 */
[----:B------:R-:W-:Y:S01]  /*1e50*/  BPT.TRAP 0x1 ;  /* 0x000000040000795c */ /* 0x000fe20000300000 */
.L_x_29:
[----:B-1----:R-:W-:Y:S05]  /*1e60*/  @P0 BRA `(.L_x_30) ;  /* 0x0000000000080947 */ /* 0x002fea0003800000 */
[----:B------:R-:W1:Y:S02]  /*1e70*/  SYNCS.PHASECHK.TRANS64.TRYWAIT P0, [UR10], R19 ;  /* 0x00000013ff0075a7 */ /* 0x000e64000800014a */
[----:B-1----:R-:W-:Y:S05]  /*1e80*/  @!P0 BRA `(.L_x_31) ;  /* 0x0000002c00488947 */ /* 0x002fea0003800000 */
.L_x_30:
[----:B------:R-:W-:Y:S01]  /*1e90*/  UISETP.NE.AND UP0, UPT, UR8, URZ, UPT ;  /* 0x0000003f0800728c */ /* 0x000fe2000bf05270 */
[----:B------:R-:W-:Y:S01]  /*1ea0*/  WARPGROUP.ARRIVE ;  /* 0x00000000000079c5 */ /* 0x000fe20000000000 */
[----:B------:R-:W-:Y:S02]  /*1eb0*/  ULEA UR27, UR25, UR21, 0xa ;  /* 0x00000015191b7291 */ /* 0x000fe4000f8e503f */
[----:B------:R-:W-:Y:S02]  /*1ec0*/  USEL UR9, UR9, URZ, !UP0 ;  /* 0x0000003f09097287 */ /* 0x000fe4000c000000 */
[----:B------:R-:W-:Y:S02]  /*1ed0*/  ULEA UR26, UR25, UR20, 0x7 ;  /* 0x00000014191a7291 */ /* 0x000fe4000f8e383f */
[----:B------:R-:W-:Y:S01]  /*1ee0*/  UISETP.NE.U32.AND UP0, UPT, UR9, URZ, UPT ;  /* 0x0000003f0900728c */ /* 0x000fe2000bf05070 */
[----:B------:R-:W-:Y:S02]  /*1ef0*/  UMOV UR8, UR27 ;  /* 0x0000001b00087c82 */ /* 0x000fe40008000000 */
[----:B------:R-:W-:Y:S01]  /*1f00*/  UMOV UR9, 0x40000040 ;  /* 0x4000004000097882 */ /* 0x000fe20000000000 */
[----:B------:R-:W-:Y:S01]  /*1f10*/  UMOV UR11, 0x40000000 ;  /* 0x40000000000b7882 */ /* 0x000fe20000000000 */
[----:B------:R-:W-:Y:S01]  /*1f20*/  UMOV UR10, UR26 ;  /* 0x0000001a000a7c82 */ /* 0x000fe20008000000 */
[----:B------:R-:W-:-:S05]  /*1f30*/  UIADD3 UR24, UR24, 0x8, URZ ;  /* 0x0000000818187890 */ /* 0x000fca000fffe03f */
[----:B------:R-:W-:Y:S01]  /*1f40*/  QGMMA.64x8x32.F32.E4M3.E4M3 R28, gdesc[UR8], R28, UP0 ;  /* 0x00000000081c79f3 */ /* 0x000fe2000bf0081c */
[----:B------:R-:W-:Y:S02]  /*1f50*/  UIADD3 UR8, UR27, 0x2, URZ ;  /* 0x000000021b087890 */ /* 0x000fe4000fffe03f */
[----:B------:R-:W-:Y:S01]  /*1f60*/  UIADD3 UR10, UR26, 0x2, URZ ;  /* 0x000000021a0a7890 */ /* 0x000fe2000fffe03f */
[----:B------:R-:W-:Y:S01]  /*1f70*/  UMOV UR9, 0x40000040 ;  /* 0x4000004000097882 */ /* 0x000fe20000000000 */
[----:B------:R-:W-:Y:S01]  /*1f80*/  UMOV UR11, 0x40000000 ;  /* 0x40000000000b7882 */ /* 0x000fe20000000000 */
[----:B------:R-:W-:-:S06]  /*1f90*/  UISETP.NE.AND UP0, UPT, UR24, UR28, UPT ;  /* 0x0000001c1800728c */ /* 0x000fcc000bf05270 */
        /* <DEDUP_REMOVED lines=30> */
[----:B------:R-:W-:Y:S01]  /*2180*/  QGMMA.64x8x32.F32.E4M3.E4M3 R28, gdesc[UR8], R28, gsb0 ;  /* 0x00000000081c79f3 */ /* 0x000fe2000800081c */
[----:B------:R-:W-:-:S06]  /*2190*/  USEL UR8, URZ, 0x1, UP0 ;  /* 0x000000013f087887 */ /* 0x000fcc0008000000 */
[----:B------:R-:W-:Y:S01]  /*21a0*/  ISETP.NE.AND P0, PT, RZ, UR8, PT ;  /* 0x00000008ff007c0c */ /* 0x000fe2000bf05270 */
[----:B------:R-:W-:-:S12]  /*21b0*/  WARPGROUP.DEPBAR.LE gsb0, 0x1 ;  /* 0x00008000000079c5 */ /* 0x000fd80000010100 */
[----:B------:R-:W-:Y:S05]  /*21c0*/  @!P0 BRA `(.L_x_32) ;  /* 0x0000000000188947 */ /* 0x000fea0003800000 */
[----:B------:R-:W-:Y:S02]  /*21d0*/  WARPGROUP.DEPBAR.LE gsb0, 0x0 ;  /* 0x00008000000079c5 */ /* 0x000fe40000010000 */
[----:B------:R-:W-:-:S01]  /*21e0*/  FADD R27, R28, R27 ;  /* 0x0000001b1c1b7221 */ /* 0x000fc20000000000 */
[----:B------:R-:W-:Y:S01]  /*21f0*/  FADD R32, R29, R32 ;  /* 0x000000201d207221 */ /* 0x000fe20000000000 */
[----:B------:R-:W-:-:S01]  /*2200*/  FADD R15, R30, R15 ;  /* 0x0000000f1e0f7221 */ /* 0x000fc20000000000 */
[----:B------:R-:W-:Y:S01]  /*2210*/  FADD R26, R26, R31 ;  /* 0x0000001f1a1a7221 */ /* 0x000fe20000000000 */
[----:B------:R-:W-:-:S06]  /*2220*/  UMOV UR24, URZ ;  /* 0x0000003f00187c82 */ /* 0x000fcc0008000000 */
.L_x_32:
[----:B------:R-:W-:Y:S05]  /*2230*/  @!P1 BRA `(.L_x_33) ;  /* 0x0000000000049947 */ /* 0x000fea0003800000 */
[----:B------:R-:W-:Y:S01]  /*2240*/  BPT.TRAP 0x1 ;  /* 0x000000040000795c */ /* 0x000fe20000300000 */
.L_x_33:
[----:B------:R-:W-:-:S13]  /*2250*/  ISETP.NE.AND P0, PT, R12, RZ, PT ;  /* 0x000000ff0c00720c */ /* 0x000fda0003f05270 */
[----:B01----:R-:W-:-:S05]  /*2260*/  @P0 LEA R19, R17, UR14, 0x3 ;  /* 0x0000000e11130c11 */ /* 0x003fca000f8e18ff */
[----:B------:R-:W-:-:S05]  /*2270*/  @P0 VIADD R20, R19, 0x60 ;  /* 0x0000006013140836 */ /* 0x000fca0000000000 */
[----:B------:R-:W-:-:S04]  /*2280*/  @P0 PRMT R20, R7, 0x654, R20 ;  /* 0x0000065407140816 */ /* 0x000fc80000000014 */
[----:B------:R0:W-:Y:S01]  /*2290*/  @P0 SYNCS.ARRIVE.TRANS64.RED.A1T0 RZ, [R20+URZ], RZ ;  /* 0x000000ff14ff09a7 */ /* 0x0001e2000810043f */
[----:B------:R-:W-:-:S13]  /*22a0*/  ISETP.GT.U32.AND P0, PT, R0, 0x1, PT ;  /* 0x000000010000780c */ /* 0x000fda0003f04070 */
[----:B0-----:R-:W-:Y:S05]  /*22b0*/  @P0 BRA `(.L_x_34) ;  /* 0x0000000000040947 */ /* 0x001fea0003800000 */
[----:B------:R-:W-:Y:S01]  /*22c0*/  BPT.TRAP 0x1 ;  /* 0x000000040000795c */ /* 0x000fe20000300000 */
.L_x_34:
[----:B------:R-:W-:Y:S01]  /*22d0*/  UIADD3 UR25, UR25, 0x1, URZ ;  /* 0x0000000119197890 */ /* 0x000fe2000fffe03f */
[C---:B------:R-:W-:Y:S01]  /*22e0*/  ISETP.GT.AND P1, PT, R16.reuse, 0x1, PT ;  /* 0x000000011000780c */ /* 0x040fe20003f24270 */
[----:B------:R-:W-:Y:S02]  /*22f0*/  VIADD R17, R17, 0x1 ;  /* 0x0000000111117836 */ /* 0x000fe40000000000 */
[----:B------:R-:W-:Y:S01]  /*2300*/  UISETP.NE.AND UP0, UPT, UR25, 0xc, UPT ;  /* 0x0000000c1900788c */ /* 0x000fe2000bf05270 */
[----:B------:R-:W-:Y:S02]  /*2310*/  VIADD R16, R16, 0xffffffff ;  /* 0xffffffff10107836 */ /* 0x000fe40000000000 */
[C---:B------:R-:W-:Y:S01]  /*2320*/  ISETP.NE.AND P0, PT, R17.reuse, 0xc, PT ;  /* 0x0000000c1100780c */ /* 0x040fe20003f05270 */
[----:B------:R-:W-:Y:S02]  /*2330*/  USEL UR9, URZ, 0x1, UP0 ;  /* 0x000000013f097887 */ /* 0x000fe40008000000 */
[----:B------:R-:W-:Y:S01]  /*2340*/  USEL UR25, UR25, URZ, UP0 ;  /* 0x0000003f19197287 */ /* 0x000fe20008000000 */
[----:B------:R-:W-:-:S03]  /*2350*/  SEL R17, R17, RZ, P0 ;  /* 0x000000ff11117207 */ /* 0x000fc60000000000 */
[----:B------:R-:W-:Y:S01]  /*2360*/  LOP3.LUT R21, R21, UR9, RZ, 0x3c, !PT ;  /* 0x0000000915157c12 */ /* 0x000fe2000f8e3cff */
[----:B------:R-:W-:Y:S01]  /*2370*/  UMOV UR9, 0x1 ;  /* 0x0000000100097882 */ /* 0x000fe20000000000 */
[----:B------:R-:W-:Y:S06]  /*2380*/  @P1 BRA `(.L_x_35) ;  /* 0xfffffff800941947 */ /* 0x000fec000383ffff */
.L_x_27:
[----:B------:R-:W-:Y:S01]  /*2390*/  UISETP.NE.AND UP0, UPT, UR24, URZ, UPT ;  /* 0x0000003f1800728c */ /* 0x000fe2000bf05270 */
[----:B------:R-:W0:Y:S01]  /*23a0*/  LDC R16, c[0x0][0x28c] ;  /* 0x0000a300ff107b82 */ /* 0x000e220000000800 */
[----:B------:R-:W-:Y:S02]  /*23b0*/  IMAD.U32 R17, RZ, RZ, UR18 ;  /* 0x00000012ff117e24 */ /* 0x000fe4000f8e00ff */
[----:B------:R-:W-:-:S06]  /*23c0*/  USEL UR8, URZ, 0x1, !UP0 ;  /* 0x000000013f087887 */ /* 0x000fcc000c000000 */
[----:B------:R-:W-:-:S13]  /*23d0*/  ISETP.NE.AND P0, PT, RZ, UR8, PT ;  /* 0x00000008ff007c0c */ /* 0x000fda000bf05270 */
[----:B------:R-:W-:Y:S05]  /*23e0*/  @!P0 BRA `(.L_x_36) ;  /* 0x0000000000148947 */ /* 0x000fea0003800000 */
[----:B------:R-:W-:Y:S02]  /*23f0*/  WARPGROUP.DEPBAR.LE gsb0, 0x0 ;  /* 0x00008000000079c5 */ /* 0x000fe40000010000 */
[----:B------:R-:W-:Y:S01]  /*2400*/  FADD R27, R28, R27 ;  /* 0x0000001b1c1b7221 */ /* 0x000fe20000000000 */
[----:B------:R-:W-:Y:S01]  /*2410*/  FADD R32, R29, R32 ;  /* 0x000000201d207221 */ /* 0x000fe20000000000 */
[----:B------:R-:W-:Y:S01]  /*2420*/  FADD R15, R30, R15 ;  /* 0x0000000f1e0f7221 */ /* 0x000fe20000000000 */
[----:B------:R-:W-:-:S07]  /*2430*/  FADD R26, R26, R31 ;  /* 0x0000001f1a1a7221 */ /* 0x000fce0000000000 */
.L_x_36:
[----:B0-----:R-:W-:Y:S01]  /*2440*/  ISETP.GE.AND P0, PT, R16, 0x1, PT ;  /* 0x000000011000780c */ /* 0x001fe20003f06270 */
[----:B------:R0:W-:Y:S01]  /*2450*/  SYNCS.ARRIVE.TRANS64.A1T0 RZ, [R17+UR15], RZ ;  /* 0x000000ff11ff79a7 */ /* 0x0001e2000810000f */
[----:B------:R-:W-:-:S11]  /*2460*/  WARPGROUP.DEPBAR.LE gsb0, 0x0 ;  /* 0x00008000000079c5 */ /* 0x000fd60000010000 */
[----:B------:R-:W-:Y:S05]  /*2470*/  @!P0 BRA `(.L_x_37) ;  /* 0x0000000000488947 */ /* 0x000fea0003800000 */
[----:B------:R-:W-:-:S13]  /*2480*/  ISETP.NE.AND P0, PT, R38, 0x3, PT ;  /* 0x000000032600780c */ /* 0x000fda0003f05270 */
[----:B------:R-:W-:Y:S05]  /*2490*/  @!P0 BRA `(.L_x_38) ;  /* 0x0000000000048947 */ /* 0x000fea0003800000 */
[----:B------:R-:W-:Y:S01]  /*24a0*/  BPT.TRAP 0x1 ;  /* 0x000000040000795c */ /* 0x000fe20000300000 */
.L_x_38:
[----:B------:R-:W-:-:S13]  /*24b0*/  ISETP.NE.AND P0, PT, R12, RZ, PT ;  /* 0x000000ff0c00720c */ /* 0x000fda0003f05270 */
[----:B------:R-:W-:-:S05]  /*24c0*/  VOTEU.ANY UP0, P0 ;  /* 0x00000000003f7886 */ /* 0x000fca0000000100 */
[----:B------:R-:W-:-:S06]  /*24d0*/  @UP0 UIADD3 UR8, UR16, UR4, URZ ;  /* 0x0000000410080290 */ /* 0x000fcc000fffe03f */
[----:B------:R-:W-:Y:S02]  /*24e0*/  IMAD.U32 R16, RZ, RZ, UR8 ;  /* 0x00000008ff107e24 */ /* 0x000fe4000f8e00ff */
[----:B------:R-:W-:Y:S02]  /*24f0*/  IMAD.U32 R19, RZ, RZ, UR8 ;  /* 0x00000008ff137e24 */ /* 0x000fe4000f8e00ff */
[----:B0-----:R-:W-:-:S05]  /*2500*/  @P0 IMAD.WIDE.U32 R16, R16, -0x55555555, RZ ;  /* 0xaaaaaaab10100825 */ /* 0x001fca00078e00ff */
[----:B------:R-:W-:-:S05]  /*2510*/  @P0 SHF.R.U32.HI R16, RZ, 0x3, R17 ;  /* 0x00000003ff100819 */ /* 0x000fca0000011611 */
[----:B------:R-:W-:-:S05]  /*2520*/  @P0 IMAD R16, R16, -0xc, R19 ;  /* 0xfffffff410100824 */ /* 0x000fca00078e0213 */
[----:B------:R-:W-:-:S05]  /*2530*/  @P0 LEA R16, R16, UR14, 0x3 ;  /* 0x0000000e10100c11 */ /* 0x000fca000f8e18ff */
[----:B------:R-:W-:-:S05]  /*2540*/  @P0 VIADD R16, R16, 0x60 ;  /* 0x0000006010100836 */ /* 0x000fca0000000000 */
[----:B------:R-:W-:-:S04]  /*2550*/  @P0 PRMT R16, R7, 0x654, R16 ;  /* 0x0000065407100816 */ /* 0x000fc80000000010 */
[----:B------:R1:W-:Y:S01]  /*2560*/  @P0 SYNCS.ARRIVE.TRANS64.RED.A1T0 RZ, [R16+URZ], RZ ;  /* 0x000000ff10ff09a7 */ /* 0x0003e2000810043f */
[----:B------:R-:W-:-:S13]  /*2570*/  ISETP.GT.U32.AND P0, PT, R0, 0x1, PT ;  /* 0x000000010000780c */ /* 0x000fda0003f04070 */
[----:B-1----:R-:W-:Y:S05]  /*2580*/  @P0 BRA `(.L_x_37) ;  /* 0x0000000000040947 */ /* 0x002fea0003800000 */
[----:B------:R-:W-:Y:S01]  /*2590*/  BPT.TRAP 0x1 ;  /* 0x000000040000795c */ /* 0x000fe20000300000 */
.L_x_37:
[----:B------:R-:W-:Y:S01]  /*25a0*/  SHF.L.U32 R16, R39, 0x1f, RZ ;  /* 0x0000001f27107819 */ /* 0x000fe200000006ff */
[----:B------:R-:W-:Y:S01]  /*25b0*/  UIADD3 UR4, UR12, UR4, URZ ;  /* 0x000000040c047290 */ /* 0x000fe2000fffe03f */
[----:B------:R-:W1:Y:S01]  /*25c0*/  LDC R25, c[0x0][0x288] ;  /* 0x0000a200ff197b82 */ /* 0x000e620000000800 */
[----:B------:R-:W-:Y:S01]  /*25d0*/  UISETP.GE.U32.AND UP1, UPT, UR12, 0xc, UPT ;  /* 0x0000000c0c00788c */ /* 0x000fe2000bf26070 */
[----:B------:R-:W-:Y:S01]  /*25e0*/  IMAD.SHL.U32 R20, R10, 0x2, RZ ;  /* 0x000000020a147824 */ /* 0x000fe200078e00ff */
[----:B------:R-:W-:Y:S02]  /*25f0*/  UISETP.GT.U32.AND UP0, UPT, UR4, 0xb, UPT ;  /* 0x0000000b0400788c */ /* 0x000fe4000bf04070 */
[----:B------:R-:W-:Y:S02]  /*2600*/  UIMAD.WIDE.U32 UR8, UR4, -0x55555555, URZ ;  /* 0xaaaaaaab040878a5 */ /* 0x000fe4000f8e003f */
[----:B------:R-:W-:Y:S01]  /*2610*/  UISETP.LT.U32.AND UP0, UPT, UR12, 0xc, UP0 ;  /* 0x0000000c0c00788c */ /* 0x000fe20008701070 */
[----:B------:R-:W2:Y:S01]  /*2620*/  SYNCS.PHASECHK.TRANS64.TRYWAIT P0, [UR17+0x8], R16 ;  /* 0x00000810ff0075a7 */ /* 0x000ea20008000151 */
[----:B------:R-:W-:Y:S01]  /*2630*/  USHF.R.U32.HI UR8, URZ, 0x3, UR9 ;  /* 0x000000033f087899 */ /* 0x000fe20008011609 */
[----:B------:R-:W-:Y:S01]  /*2640*/  SHF.R.S32.HI R21, RZ, 0x1f, R20 ;  /* 0x0000001fff157819 */ /* 0x000fe20000011414 */
[----:B------:R-:W-:-:S02]  /*2650*/  USEL UR10, URZ, 0x1, !UP0 ;  /* 0x000000013f0a7887 */ /* 0x000fc4000c000000 */
[----:B------:R-:W-:Y:S02]  /*2660*/  UIMAD UR4, UR8, -0xc, UR4 ;  /* 0xfffffff4080478a4 */ /* 0x000fe4000f8e0204 */
[----:B------:R-:W-:-:S04]  /*2670*/  ULOP3.LUT UR5, UR5, UR10, URZ, 0x3c, !UPT ;  /* 0x0000000a05057292 */ /* 0x000fc8000f8e3c3f */
[----:B------:R-:W-:Y:S01]  /*2680*/  @UP1 ULOP3.LUT UR5, UR5, 0x1, UR8, 0x78, !UPT ;  /* 0x0000000105051892 */ /* 0x000fe2000f8e7808 */
[----:B-12---:R-:W-:Y:S11]  /*2690*/  @!P0 BRA `(.L_x_39) ;  /* 0x00000024005c8947 */ /* 0x006ff60003800000 */
.L_x_85:
[----:B------:R-:W-:Y:S01]  /*26a0*/  IMAD.SHL.U32 R28, R4, 0x40, RZ ;  /* 0x00000040041c7824 */ /* 0x000fe200078e00ff */
[----:B------:R-:W-:Y:S01]  /*26b0*/  ULDC UR10, c[0x0][0x284] ;  /* 0x0000a100000a7ab9 */ /* 0x000fe20000000800 */
[----:B------:R-:W-:Y:S01]  /*26c0*/  IMAD.SHL.U32 R29, R18, 0x8, RZ ;  /* 0x00000008121d7824 */ /* 0x000fe200078e00ff */
[----:B------:R-:W-:Y:S01]  /*26d0*/  SHF.R.S32.HI R34, RZ, 0x1f, R5 ;  /* 0x0000001fff227819 */ /* 0x000fe20000011405 */
[----:B------:R-:W-:Y:S01]  /*26e0*/  ULDC.64 UR8, c[0x0][0x5d0] ;  /* 0x0001740000087ab9 */ /* 0x000fe20000000a00 */
[----:B------:R-:W-:Y:S01]  /*26f0*/  ISETP.GE.AND P0, PT, R28, UR10, PT ;  /* 0x0000000a1c007c0c */ /* 0x000fe2000bf06270 */
[----:B0-----:R-:W-:Y:S01]  /*2700*/  IMAD.WIDE.U32 R16, R5, UR8, R20 ;  /* 0x0000000805107c25 */ /* 0x001fe2000f8e0014 */
[----:B------:R-:W-:Y:S02]  /*2710*/  SHF.R.S32.HI R33, RZ, 0x1f, R29 ;  /* 0x0000001fff217819 */ /* 0x000fe4000001141d */
[C---:B------:R-:W-:Y:S01]  /*2720*/  ISETP.GE.OR P0, PT, R29.reuse, R25, P0 ;  /* 0x000000191d00720c */ /* 0x040fe20000706670 */
[----:B------:R-:W-:Y:S01]  /*2730*/  IMAD R18, R34, UR8, RZ ;  /* 0x0000000822127c24 */ /* 0x000fe2000f8e02ff */
[----:B------:R-:W-:-:S03]  /*2740*/  IADD3 R16, P1, R29, R16, RZ ;  /* 0x000000101d107210 */ /* 0x000fc60007f3e0ff */
[----:B------:R-:W-:-:S05]  /*2750*/  IMAD R19, R5, UR9, R18 ;  /* 0x0000000905137c24 */ /* 0x000fca000f8e0212 */
[----:B------:R-:W-:-:S03]  /*2760*/  IADD3.X R17, R33, R17, R19, P1, !PT ;  /* 0x0000001121117210 */ /* 0x000fc60000ffe413 */
[----:B------:R-:W-:Y:S05]  /*2770*/  @P0 BRA `(.L_x_40) ;  /* 0x0000000400c80947 */ /* 0x000fea0003800000 */
[----:B------:R-:W0:Y:S01]  /*2780*/  LDC.64 R30, c[0x0][0x5c8] ;  /* 0x00017200ff1e7b82 */ /* 0x000e220000000a00 */
[----:B------:R-:W-:Y:S01]  /*2790*/  IMAD.WIDE R18, R4, 0x40, R2 ;  /* 0x0000004004127825 */ /* 0x000fe200078e0202 */
[----:B------:R-:W-:Y:S01]  /*27a0*/  ULDC.64 UR8, c[0x0][0x5c0] ;  /* 0x0001700000087ab9 */ /* 0x000fe20000000a00 */
[----:B------:R-:W-:Y:S02]  /*27b0*/  BSSY B0, `(.L_x_40) ;  /* 0x000006e000007945 */ /* 0x000fe40003800000 */
[----:B------:R-:W-:Y:S02]  /*27c0*/  IMAD.IADD R28, R11, 0x1, -R28 ;  /* 0x000000010b1c7824 */ /* 0x000fe400078e0a1c */
[-C--:B0-----:R-:W-:Y:S02]  /*27d0*/  IMAD R4, R19, R30.reuse, RZ ;  /* 0x0000001e13047224 */ /* 0x081fe400078e02ff */
[----:B------:R-:W-:-:S04]  /*27e0*/  IMAD.WIDE.U32 R16, R18, R30, R16 ;  /* 0x0000001e12107225 */ /* 0x000fc800078e0010 */
[----:B------:R-:W-:Y:S01]  /*27f0*/  IMAD R23, R18, R31, R4 ;  /* 0x0000001f12177224 */ /* 0x000fe200078e0204 */
[----:B------:R-:W-:Y:S01]  /*2800*/  LEA R24, P0, R30, R16, 0x3 ;  /* 0x000000101e187211 */ /* 0x000fe200078018ff */
[----:B------:R-:W-:Y:S01]  /*2810*/  IMAD R4, R10, -0x2, R25 ;  /* 0xfffffffe0a047824 */ /* 0x000fe200078e0219 */
[----:B------:R-:W-:Y:S01]  /*2820*/  IADD3 R22, P1, R16, UR8, RZ ;  /* 0x0000000810167c10 */ /* 0x000fe2000ff3e0ff */
[----:B------:R-:W-:Y:S01]  /*2830*/  IMAD.IADD R23, R17, 0x1, R23 ;  /* 0x0000000111177824 */ /* 0x000fe200078e0217 */
[----:B------:R-:W-:-:S04]  /*2840*/  IADD3 R24, P3, R24, UR8, RZ ;  /* 0x0000000818187c10 */ /* 0x000fc8000ff7e0ff */
[----:B------:R-:W-:Y:S01]  /*2850*/  LEA.HI.X R16, R30, R23, R31, 0x3, P0 ;  /* 0x000000171e107211 */ /* 0x000fe200000f1c1f */
[----:B------:R-:W-:Y:S01]  /*2860*/  IMAD.IADD R30, R4, 0x1, -R29 ;  /* 0x00000001041e7824 */ /* 0x000fe200078e0a1d */
[----:B---3-5:R-:W-:Y:S02]  /*2870*/  FSETP.NEU.AND P0, PT, R14, RZ, PT ;  /* 0x000000ff0e00720b */ /* 0x028fe40003f0d000 */
[----:B------:R-:W-:Y:S02]  /*2880*/  IADD3.X R23, R23, UR9, RZ, P1, !PT ;  /* 0x0000000917177c10 */ /* 0x000fe40008ffe4ff */
[----:B------:R-:W-:-:S09]  /*2890*/  IADD3.X R25, R16, UR9, RZ, P3, !PT ;  /* 0x0000000910197c10 */ /* 0x000fd20009ffe4ff */
[----:B------:R-:W-:Y:S05]  /*28a0*/  @!P0 BRA `(.L_x_41) ;  /* 0x0000000400308947 */ /* 0x000fea0003800000 */
[----:B------:R-:W-:Y:S01]  /*28b0*/  ULDC.64 UR8, c[0x0][0x5b8] ;  /* 0x00016e0000087ab9 */ /* 0x000fe20000000a00 */
[----:B------:R-:W-:Y:S01]  /*28c0*/  ULDC.64 UR10, c[0x0][0x5a8] ;  /* 0x00016a00000a7ab9 */ /* 0x000fe20000000a00 */
[----:B------:R-:W-:Y:S01]  /*28d0*/  IMAD.WIDE.U32 R20, R5, UR8, R20 ;  /* 0x0000000805147c25 */ /* 0x000fe2000f8e0014 */
[----:B------:R-:W-:Y:S03]  /*28e0*/  BSSY B1, `(.L_x_42) ;  /* 0x0000010000017945 */ /* 0x000fe60003800000 */
[----:B------:R-:W-:Y:S01]  /*28f0*/  IMAD R4, R34, UR8, RZ ;  /* 0x0000000822047c24 */ /* 0x000fe2000f8e02ff */
[----:B------:R-:W-:Y:S02]  /*2900*/  IADD3 R16, P0, R29, R20, RZ ;  /* 0x000000141d107210 */ /* 0x000fe40007f1e0ff */
[----:B------:R-:W-:Y:S01]  /*2910*/  PRMT R20, RZ, 0x7610, R20 ;  /* 0x00007610ff147816 */ /* 0x000fe20000000014 */
[----:B------:R-:W-:Y:S01]  /*2920*/  IMAD R5, R5, UR9, R4 ;  /* 0x0000000905057c24 */ /* 0x000fe2000f8e0204 */
[----:B------:R-:W-:-:S04]  /*2930*/  ULDC.64 UR8, c[0x0][0x5b0] ;  /* 0x00016c0000087ab9 */ /* 0x000fc80000000a00 */
[----:B------:R-:W-:Y:S01]  /*2940*/  IADD3.X R17, R33, R21, R5, P0, !PT ;  /* 0x0000001521117210 */ /* 0x000fe200007fe405 */
[----:B------:R-:W-:Y:S01]  /*2950*/  IMAD R21, R19, UR8, RZ ;  /* 0x0000000813157c24 */ /* 0x000fe2000f8e02ff */
[----:B------:R-:W-:Y:S01]  /*2960*/  ISETP.GE.AND P0, PT, R28, 0x1, PT ;  /* 0x000000011c00780c */ /* 0x000fe20003f06270 */
[----:B------:R-:W-:-:S03]  /*2970*/  IMAD.WIDE.U32 R4, R18, UR8, R16 ;  /* 0x0000000812047c25 */ /* 0x000fc6000f8e0010 */
[----:B------:R-:W-:Y:S01]  /*2980*/  ISETP.LT.OR P3, PT, R30, 0x1, !P0 ;  /* 0x000000011e00780c */ /* 0x000fe20004761670 */
[----:B------:R-:W-:Y:S01]  /*2990*/  IMAD R21, R18, UR9, R21 ;  /* 0x0000000912157c24 */ /* 0x000fe2000f8e0215 */
[----:B------:R-:W-:-:S04]  /*29a0*/  IADD3 R4, P1, R4, UR10, RZ ;  /* 0x0000000a04047c10 */ /* 0x000fc8000ff3e0ff */
[----:B------:R-:W-:-:S07]  /*29b0*/  IADD3.X R5, R5, UR11, R21, P1, !PT ;  /* 0x0000000b05057c10 */ /* 0x000fce0008ffe415 */
[----:B------:R-:W-:Y:S05]  /*29c0*/  @P3 BRA `(.L_x_43) ;  /* 0x0000000000043947 */ /* 0x000fea0003800000 */
[----:B------:R0:W5:Y:S02]  /*29d0*/  LDG.E.U8 R20, desc[UR22][R4.64] ;  /* 0x0000001604147981 */ /* 0x000164000c1e1100 */
.L_x_43:
[----:B------:R-:W-:Y:S05]  /*29e0*/  BSYNC B1 ;  /* 0x0000000000017941 */ /* 0x000fea0003800000 */
.L_x_42:
[----:B-----5:R-:W-:Y:S01]  /*29f0*/  LOP3.LUT R20, R20, 0xff, RZ, 0xc0, !PT ;  /* 0x000000ff14147812 */ /* 0x020fe200078ec0ff */
[----:B------:R-:W-:Y:S01]  /*2a00*/  BSSY B1, `(.L_x_44) ;  /* 0x000000b000017945 */ /* 0x000fe20003800000 */
[----:B------:R-:W-:Y:S02]  /*2a10*/  ISETP.LT.OR P0, PT, R30, 0x2, !P0 ;  /* 0x000000021e00780c */ /* 0x000fe40004701670 */
[----:B------:R-:W-:-:S05]  /*2a20*/  F2FP.F16.E4M3.UNPACK_B R20, R20 ;  /* 0x00000014ff14723e */ /* 0x000fca00020006ff */
[----:B------:R-:W-:-:S05]  /*2a30*/  HADD2.F32 R21, -RZ, R20.H0_H0 ;  /* 0x20000014ff157230 */ /* 0x000fca0000004100 */
[----:B------:R-:W-:-:S04]  /*2a40*/  FMUL R20, R21, R14 ;  /* 0x0000000e15147220 */ /* 0x000fc80000400000 */
[----:B------:R-:W-:-:S05]  /*2a50*/  FFMA R20, R27, R13, R20 ;  /* 0x0000000d1b147223 */ /* 0x000fca0000000014 */
[----:B------:R-:W-:Y:S02]  /*2a60*/  F2FP.SATFINITE.E4M3.F32.PACK_AB_MERGE_C R21, RZ, R20, RZ ;  /* 0x00000014ff15723e */ /* 0x000fe400048070ff */
[----:B------:R-:W-:-:S03]  /*2a70*/  PRMT R20, RZ, 0x7610, R20 ;  /* 0x00007610ff147816 */ /* 0x000fc60000000014 */
[----:B------:R1:W-:Y:S01]  /*2a80*/  @!P3 STG.E.U8 desc[UR22][R22.64], R21 ;  /* 0x000000151600b986 */ /* 0x0003e2000c101116 */
[----:B------:R-:W-:Y:S05]  /*2a90*/  @P0 BRA `(.L_x_45) ;  /* 0x0000000000040947 */ /* 0x000fea0003800000 */
[----:B------:R2:W5:Y:S02]  /*2aa0*/  LDG.E.U8 R20, desc[UR22][R4.64+0x1] ;  /* 0x0000011604147981 */ /* 0x000564000c1e1100 */
.L_x_45:
[----:B------:R-:W-:Y:S05]  /*2ab0*/  BSYNC B1 ;  /* 0x0000000000017941 */ /* 0x000fea0003800000 */
.L_x_44:
[----:B-----5:R-:W-:Y:S01]  /*2ac0*/  LOP3.LUT R20, R20, 0xff, RZ, 0xc0, !PT ;  /* 0x000000ff14147812 */ /* 0x020fe200078ec0ff */
[----:B------:R-:W-:Y:S01]  /*2ad0*/  BSSY B1, `(.L_x_46) ;  /* 0x0000013000017945 */ /* 0x000fe20003800000 */
[----:B-1----:R-:W-:Y:S02]  /*2ae0*/  IADD3 R21, P1, R18, 0x8, RZ ;  /* 0x0000000812157810 */ /* 0x002fe40007f3e0ff */
[----:B------:R-:W-:-:S03]  /*2af0*/  F2FP.F16.E4M3.UNPACK_B R20, R20 ;  /* 0x00000014ff14723e */ /* 0x000fc600020006ff */
[----:B------:R-:W-:Y:S01]  /*2b00*/  IMAD.X R18, RZ, RZ, R19, P1 ;  /* 0x000000ffff127224 */ /* 0x000fe200008e0613 */
[----:B------:R-:W-:Y:S01]  /*2b10*/  ISETP.GE.AND P1, PT, R28, 0x9, PT ;  /* 0x000000091c00780c */ /* 0x000fe20003f26270 */
[----:B0-2---:R-:W-:Y:S02]  /*2b20*/  HADD2.F32 R5, -RZ, R20.H0_H0 ;  /* 0x20000014ff057230 */ /* 0x005fe40000004100 */
[----:B------:R-:W-:Y:S01]  /*2b30*/  IMAD R18, R18, UR8, RZ ;  /* 0x0000000812127c24 */ /* 0x000fe2000f8e02ff */
[----:B------:R-:W-:Y:S01]  /*2b40*/  ISETP.LT.OR P4, PT, R30, 0x1, !P1 ;  /* 0x000000011e00780c */ /* 0x000fe20004f81670 */
[----:B------:R-:W-:-:S04]  /*2b50*/  IMAD.WIDE.U32 R16, R21, UR8, R16 ;  /* 0x0000000815107c25 */ /* 0x000fc8000f8e0010 */
[----:B------:R-:W-:Y:S01]  /*2b60*/  FMUL R5, R5, R14 ;  /* 0x0000000e05057220 */ /* 0x000fe20000400000 */
[----:B------:R-:W-:-:S03]  /*2b70*/  IMAD R21, R21, UR9, R18 ;  /* 0x0000000915157c24 */ /* 0x000fc6000f8e0212 */
[----:B------:R-:W-:Y:S01]  /*2b80*/  FFMA R5, R32, R13, R5 ;  /* 0x0000000d20057223 */ /* 0x000fe20000000005 */
[----:B------:R-:W-:Y:S02]  /*2b90*/  IADD3 R4, P3, R16, UR10, RZ ;  /* 0x0000000a10047c10 */ /* 0x000fe4000ff7e0ff */
[----:B------:R-:W-:Y:S02]  /*2ba0*/  PRMT R16, RZ, 0x7610, R16 ;  /* 0x00007610ff107816 */ /* 0x000fe40000000010 */
[----:B------:R-:W-:Y:S02]  /*2bb0*/  F2FP.SATFINITE.E4M3.F32.PACK_AB_MERGE_C R19, RZ, R5, RZ ;  /* 0x00000005ff13723e */ /* 0x000fe400048070ff */
[----:B------:R-:W-:-:S03]  /*2bc0*/  IADD3.X R5, R17, UR11, R21, P3, !PT ;  /* 0x0000000b11057c10 */ /* 0x000fc60009ffe415 */
[----:B------:R0:W-:Y:S01]  /*2bd0*/  @!P0 STG.E.U8 desc[UR22][R22.64+0x1], R19 ;  /* 0x0000011316008986 */ /* 0x0001e2000c101116 */
[----:B------:R-:W-:Y:S05]  /*2be0*/  @P4 BRA `(.L_x_47) ;  /* 0x0000000000044947 */ /* 0x000fea0003800000 */
[----:B------:R1:W5:Y:S02]  /*2bf0*/  LDG.E.U8 R16, desc[UR22][R4.64] ;  /* 0x0000001604107981 */ /* 0x000364000c1e1100 */
.L_x_47:
[----:B------:R-:W-:Y:S05]  /*2c00*/  BSYNC B1 ;  /* 0x0000000000017941 */ /* 0x000fea0003800000 */
.L_x_46:
[----:B-----5:R-:W-:Y:S01]  /*2c10*/  LOP3.LUT R16, R16, 0xff, RZ, 0xc0, !PT ;  /* 0x000000ff10107812 */ /* 0x020fe200078ec0ff */
[----:B------:R-:W-:Y:S01]  /*2c20*/  BSSY B1, `(.L_x_48) ;  /* 0x000000b000017945 */ /* 0x000fe20003800000 */
[----:B------:R-:W-:Y:S02]  /*2c30*/  ISETP.LT.OR P1, PT, R30, 0x2, !P1 ;  /* 0x000000021e00780c */ /* 0x000fe40004f21670 */
[----:B------:R-:W-:-:S05]  /*2c40*/  F2FP.F16.E4M3.UNPACK_B R16, R16 ;  /* 0x00000010ff10723e */ /* 0x000fca00020006ff */
[----:B------:R-:W-:-:S05]  /*2c50*/  HADD2.F32 R17, -RZ, R16.H0_H0 ;  /* 0x20000010ff117230 */ /* 0x000fca0000004100 */
[----:B------:R-:W-:-:S04]  /*2c60*/  FMUL R16, R17, R14 ;  /* 0x0000000e11107220 */ /* 0x000fc80000400000 */
[----:B------:R-:W-:Y:S01]  /*2c70*/  FFMA R16, R15, R13, R16 ;  /* 0x0000000d0f107223 */ /* 0x000fe20000000010 */
[----:B------:R-:W-:-:S04]  /*2c80*/  PRMT R15, RZ, 0x7610, R15 ;  /* 0x00007610ff0f7816 */ /* 0x000fc8000000000f */
[----:B------:R-:W-:-:S05]  /*2c90*/  F2FP.SATFINITE.E4M3.F32.PACK_AB_MERGE_C R17, RZ, R16, RZ ;  /* 0x00000010ff11723e */ /* 0x000fca00048070ff */
[----:B------:R2:W-:Y:S01]  /*2ca0*/  @!P4 STG.E.U8 desc[UR22][R24.64], R17 ;  /* 0x000000111800c986 */ /* 0x0005e2000c101116 */
[----:B------:R-:W-:Y:S05]  /*2cb0*/  @P1 BRA `(.L_x_49) ;  /* 0x0000000000041947 */ /* 0x000fea0003800000 */
[----:B------:R3:W5:Y:S02]  /*2cc0*/  LDG.E.U8 R15, desc[UR22][R4.64+0x1] ;  /* 0x00000116040f7981 */ /* 0x000764000c1e1100 */
.L_x_49:
[----:B------:R-:W-:Y:S05]  /*2cd0*/  BSYNC B1 ;  /* 0x0000000000017941 */ /* 0x000fea0003800000 */
.L_x_48:
[----:B------:R-:W-:Y:S05]  /*2ce0*/  @P1 BRA `(.L_x_50) ;  /* 0x0000000000681947 */ /* 0x000fea0003800000 */
[----:B-----5:R-:W-:-:S04]  /*2cf0*/  LOP3.LUT R15, R15, 0xff, RZ, 0xc0, !PT ;  /* 0x000000ff0f0f7812 */ /* 0x020fc800078ec0ff */
[----:B------:R-:W-:-:S05]  /*2d00*/  F2FP.F16.E4M3.UNPACK_B R15, R15 ;  /* 0x0000000fff0f723e */ /* 0x000fca00020006ff */
[----:B------:R-:W-:-:S05]  /*2d10*/  HADD2.F32 R15, -RZ, R15.H0_H0 ;  /* 0x2000000fff0f7230 */ /* 0x000fca0000004100 */
[----:B------:R-:W-:-:S04]  /*2d20*/  FMUL R15, R15, R14 ;  /* 0x0000000e0f0f7220 */ /* 0x000fc80000400000 */
[----:B------:R-:W-:-:S05]  /*2d30*/  FFMA R15, R26, R13, R15 ;  /* 0x0000000d1a0f7223 */ /* 0x000fca000000000f */
[----:B------:R-:W-:-:S05]  /*2d40*/  F2FP.SATFINITE.E4M3.F32.PACK_AB_MERGE_C R15, RZ, R15, RZ ;  /* 0x0000000fff0f723e */ /* 0x000fca00048070ff */
[----:B------:R0:W-:Y:S01]  /*2d50*/  STG.E.U8 desc[UR22][R24.64+0x1], R15 ;  /* 0x0000010f18007986 */ /* 0x0001e2000c101116 */
[----:B------:R-:W-:Y:S05]  /*2d60*/  BRA `(.L_x_50) ;  /* 0x0000000000487947 */ /* 0x000fea0003800000 */
.L_x_41:
[C---:B------:R-:W-:Y:S01]  /*2d70*/  ISETP.GE.AND P0, PT, R28.reuse, 0x1, PT ;  /* 0x000000011c00780c */ /* 0x040fe20003f06270 */
[-C--:B------:R-:W-:Y:S01]  /*2d80*/  FMUL R27, R27, R13.reuse ;  /* 0x0000000d1b1b7220 */ /* 0x080fe20000400000 */
[----:B------:R-:W-:Y:S01]  /*2d90*/  ISETP.GE.AND P1, PT, R28, 0x9, PT ;  /* 0x000000091c00780c */ /* 0x000fe20003f26270 */
[-C--:B------:R-:W-:Y:S01]  /*2da0*/  FMUL R32, R32, R13.reuse ;  /* 0x0000000d20207220 */ /* 0x080fe20000400000 */
[C---:B------:R-:W-:Y:S01]  /*2db0*/  ISETP.LT.OR P3, PT, R30.reuse, 0x1, !P0 ;  /* 0x000000011e00780c */ /* 0x040fe20004761670 */
[-C--:B------:R-:W-:Y:S01]  /*2dc0*/  FMUL R15, R15, R13.reuse ;  /* 0x0000000d0f0f7220 */ /* 0x080fe20000400000 */
[----:B------:R-:W-:Y:S01]  /*2dd0*/  ISETP.LT.OR P0, PT, R30, 0x2, !P0 ;  /* 0x000000021e00780c */ /* 0x000fe20004701670 */
[----:B------:R-:W-:Y:S01]  /*2de0*/  FMUL R26, R26, R13 ;  /* 0x0000000d1a1a7220 */ /* 0x000fe20000400000 */
[C---:B------:R-:W-:Y:S02]  /*2df0*/  ISETP.LT.OR P4, PT, R30.reuse, 0x1, !P1 ;  /* 0x000000011e00780c */ /* 0x040fe40004f81670 */
[----:B------:R-:W-:-:S02]  /*2e00*/  ISETP.LT.OR P1, PT, R30, 0x2, !P1 ;  /* 0x000000021e00780c */ /* 0x000fc40004f21670 */
[----:B------:R-:W-:Y:S02]  /*2e10*/  F2FP.SATFINITE.E4M3.F32.PACK_AB_MERGE_C R27, RZ, R27, RZ ;  /* 0x0000001bff1b723e */ /* 0x000fe400048070ff */
[----:B------:R-:W-:Y:S02]  /*2e20*/  F2FP.SATFINITE.E4M3.F32.PACK_AB_MERGE_C R5, RZ, R32, RZ ;  /* 0x00000020ff05723e */ /* 0x000fe400048070ff */
[----:B------:R-:W-:Y:S01]  /*2e30*/  F2FP.SATFINITE.E4M3.F32.PACK_AB_MERGE_C R15, RZ, R15, RZ ;  /* 0x0000000fff0f723e */ /* 0x000fe200048070ff */
[----:B------:R0:W-:Y:S01]  /*2e40*/  @!P3 STG.E.U8 desc[UR22][R22.64], R27 ;  /* 0x0000001b1600b986 */ /* 0x0001e2000c101116 */
[----:B------:R-:W-:-:S03]  /*2e50*/  F2FP.SATFINITE.E4M3.F32.PACK_AB_MERGE_C R17, RZ, R26, RZ ;  /* 0x0000001aff11723e */ /* 0x000fc600048070ff */
[----:B------:R0:W-:Y:S04]  /*2e60*/  @!P0 STG.E.U8 desc[UR22][R22.64+0x1], R5 ;  /* 0x0000010516008986 */ /* 0x0001e8000c101116 */
[----:B------:R0:W-:Y:S04]  /*2e70*/  @!P4 STG.E.U8 desc[UR22][R24.64], R15 ;  /* 0x0000000f1800c986 */ /* 0x0001e8000c101116 */
[----:B------:R0:W-:Y:S02]  /*2e80*/  @!P1 STG.E.U8 desc[UR22][R24.64+0x1], R17 ;  /* 0x0000011118009986 */ /* 0x0001e4000c101116 */
.L_x_50:
[----:B------:R-:W-:Y:S05]  /*2e90*/  BSYNC B0 ;  /* 0x0000000000007941 */ /* 0x000fea0003800000 */
.L_x_40:
[----:B01-34-:R-:W-:Y:S01]  /*2ea0*/  IMAD.WIDE.U32 R4, R6, UR6, RZ ;  /* 0x0000000606047c25 */ /* 0x01bfe2000f8e00ff */
[----:B------:R-:W-:-:S03]  /*2eb0*/  ULDC.64 UR8, c[0x0][0x650] ;  /* 0x0001940000087ab9 */ /* 0x000fc60000000a00 */
[----:B-----5:R-:W-:Y:S01]  /*2ec0*/  IMAD R15, R6, UR7, RZ ;  /* 0x00000007060f7c24 */ /* 0x020fe2000f8e02ff */
[C---:B------:R-:W-:Y:S01]  /*2ed0*/  LEA R8, P0, R4.reuse, R8, 0x1 ;  /* 0x0000000804087211 */ /* 0x040fe200078008ff */
[----:B------:R-:W-:Y:S02]  /*2ee0*/  IMAD.U32 R16, RZ, RZ, UR19 ;  /* 0x00000013ff107e24 */ /* 0x000fe4000f8e00ff */
[----:B------:R-:W-:Y:S01]  /*2ef0*/  IMAD.IADD R5, R15, 0x1, R5 ;  /* 0x000000010f057824 */ /* 0x000fe200078e0205 */
[----:B------:R-:W-:Y:S01]  /*2f00*/  PRMT R15, RZ, 0x7610, R15 ;  /* 0x00007610ff0f7816 */ /* 0x000fe2000000000f */
[----:B------:R0:W-:Y:S01]  /*2f10*/  SYNCS.ARRIVE.TRANS64.A1T0 RZ, [R16+UR15], RZ ;  /* 0x000000ff10ff79a7 */ /* 0x0001e2000810000f */
[----:B------:R-:W-:Y:S02]  /*2f20*/  IMAD.MOV.U32 R18, RZ, RZ, -0x1 ;  /* 0xffffffffff127424 */ /* 0x000fe400078e00ff */
[----:B------:R-:W-:Y:S01]  /*2f30*/  LEA.HI.X R9, R4, R9, R5, 0x1, P0 ;  /* 0x0000000904097211 */ /* 0x000fe200000f0c05 */
[----:B------:R-:W-:Y:S01]  /*2f40*/  IMAD.MOV.U32 R4, RZ, RZ, -0x1 ;  /* 0xffffffffff047424 */ /* 0x000fe200078e00ff */
[----:B------:R-:W-:Y:S01]  /*2f50*/  ISETP.GE.U32.AND P0, PT, R8, UR8, PT ;  /* 0x0000000808007c0c */ /* 0x000fe2000bf06070 */
[----:B------:R-:W-:-:S03]  /*2f60*/  IMAD.MOV.U32 R5, RZ, RZ, -0x1 ;  /* 0xffffffffff057424 */ /* 0x000fc600078e00ff */
[----:B------:R-:W-:-:S13]  /*2f70*/  ISETP.GE.U32.AND.EX P0, PT, R9, UR9, PT, P0 ;  /* 0x0000000909007c0c */ /* 0x000fda000bf06100 */
[----:B0-----:R-:W-:Y:S05]  /*2f80*/  @P0 BRA `(.L_x_51) ;  /* 0x0000000400600947 */ /* 0x001fea0003800000 */
[----:B------:R-:W0:Y:S01]  /*2f90*/  S2R R26, SR_CTAID.X ;  /* 0x00000000001a7919 */ /* 0x000e220000002500 */
[----:B------:R-:W1:Y:S01]  /*2fa0*/  LDC.64 R20, c[0x0][0x628] ;  /* 0x00018a00ff147b82 */ /* 0x000e620000000a00 */
[----:B------:R-:W-:Y:S01]  /*2fb0*/  ULDC UR8, c[0x0][0x150] ;  /* 0x0000540000087ab9 */ /* 0x000fe20000000800 */
[----:B------:R-:W-:Y:S01]  /*2fc0*/  IMAD.MOV.U32 R18, RZ, RZ, R8 ;  /* 0x000000ffff127224 */ /* 0x000fe200078e0008 */
[----:B------:R-:W3:Y:S01]  /*2fd0*/  S2R R28, SR_CTAID.Y ;  /* 0x00000000001c7919 */ /* 0x000ee20000002600 */
[----:B------:R-:W-:-:S04]  /*2fe0*/  IMAD.MOV.U32 R19, RZ, RZ, R9 ;  /* 0x000000ffff137224 */ /* 0x000fc800078e0009 */
[----:B------:R-:W4:Y:S08]  /*2ff0*/  LDC R29, c[0x0][0x144] ;  /* 0x00005100ff1d7b82 */ /* 0x000f300000000800 */
[----:B------:R-:W3:Y:S08]  /*3000*/  LDC R22, c[0x0][0x630] ;  /* 0x00018c00ff167b82 */ /* 0x000ef00000000800 */
[----:B--2---:R-:W2:Y:S01]  /*3010*/  LDC.64 R24, c[0x0][0x620] ;  /* 0x00018800ff187b82 */ /* 0x004ea20000000a00 */
[----:B-1----:R-:W-:-:S04]  /*3020*/  ISETP.NE.U32.AND P0, PT, R20, RZ, PT ;  /* 0x000000ff1400720c */ /* 0x002fc80003f05070 */
[----:B------:R-:W-:Y:S02]  /*3030*/  ISETP.NE.AND.EX P0, PT, R21, RZ, PT, P0 ;  /* 0x000000ff1500720c */ /* 0x000fe40003f05300 */
[----:B0-----:R-:W-:-:S05]  /*3040*/  I2FP.F32.U32 R4, R26 ;  /* 0x0000001a00047245 */ /* 0x001fca0000201000 */
[----:B------:R-:W-:-:S04]  /*3050*/  FMUL R4, R4, UR8 ;  /* 0x0000000804047c20 */ /* 0x000fc80008400000 */
[----:B------:R0:W1:Y:S02]  /*3060*/  F2I.U32.TRUNC.NTZ R27, R4 ;  /* 0x00000004001b7305 */ /* 0x000064000020f000 */
[----:B---34-:R-:W-:Y:S05]  /*3070*/  @!P0 BRA `(.L_x_52) ;  /* 0x0000000000288947 */ /* 0x018fea0003800000 */
[----:B------:R-:W3:Y:S02]  /*3080*/  LDC R5, c[0x0][0x634] ;  /* 0x00018d00ff057b82 */ /* 0x000ee40000000800 */
[----:B---3--:R-:W-:-:S05]  /*3090*/  IADD3 R15, P0, R8, R5, RZ ;  /* 0x00000005080f7210 */ /* 0x008fca0007f1e0ff */
[----:B------:R-:W-:-:S04]  /*30a0*/  IMAD.X R23, RZ, RZ, R9, P0 ;  /* 0x000000ffff177224 */ /* 0x000fc800000e0609 */
[----:B0-----:R-:W-:-:S04]  /*30b0*/  IMAD.WIDE.U32 R4, R23, R20, RZ ;  /* 0x0000001417047225 */ /* 0x001fc800078e00ff */
[----:B------:R-:W-:-:S04]  /*30c0*/  IMAD.WIDE.U32 R16, P0, R15, R21, R4 ;  /* 0x000000150f107225 */ /* 0x000fc80007800004 */
[----:B------:R-:W-:-:S04]  /*30d0*/  IMAD.WIDE.U32 R4, R15, R20, RZ ;  /* 0x000000140f047225 */ /* 0x000fc800078e00ff */
[----:B------:R-:W-:Y:S01]  /*30e0*/  IMAD.X R19, RZ, RZ, RZ, P0 ;  /* 0x000000ffff137224 */ /* 0x000fe200000e06ff */
[----:B------:R-:W-:Y:S01]  /*30f0*/  IADD3 RZ, P0, R5, R16, RZ ;  /* 0x0000001005ff7210 */ /* 0x000fe20007f1e0ff */
[----:B------:R-:W-:-:S04]  /*3100*/  IMAD.MOV.U32 R18, RZ, RZ, R17 ;  /* 0x000000ffff127224 */ /* 0x000fc800078e0011 */
[----:B------:R-:W-:-:S08]  /*3110*/  IMAD.WIDE.U32.X R18, R23, R21, R18, P0 ;  /* 0x0000001517127225 */ /* 0x000fd000000e0412 */
.L_x_52:
[-CC-:B------:R-:W-:Y:S01]  /*3120*/  SHF.R.U64 R23, R18, R22.reuse, R19.reuse ;  /* 0x0000001612177219 */ /* 0x180fe20000001213 */
[----:B------:R-:W3:Y:S01]  /*3130*/  LDC.64 R34, c[0x0][0x640] ;  /* 0x00019000ff227b82 */ /* 0x000ee20000000a00 */
[----:B0-----:R-:W-:Y:S01]  /*3140*/  SHF.R.U32.HI R4, RZ, R22, R19 ;  /* 0x00000016ff047219 */ /* 0x001fe20000011613 */
[----:B-1----:R-:W-:Y:S01]  /*3150*/  IMAD.MOV R27, RZ, RZ, -R27 ;  /* 0x000000ffff1b7224 */ /* 0x002fe200078e0a1b */
[----:B------:R-:W-:Y:S01]  /*3160*/  IADD3 R15, P0, RZ, -R23, RZ ;  /* 0x80000017ff0f7210 */ /* 0x000fe20007f1e0ff */
[----:B------:R-:W-:Y:S01]  /*3170*/  ULDC UR8, c[0x0][0x154] ;  /* 0x0000550000087ab9 */ /* 0x000fe20000000800 */
[----:B------:R-:W-:Y:S02]  /*3180*/  IMAD.MOV.U32 R17, RZ, RZ, -0x1 ;  /* 0xffffffffff117424 */ /* 0x000fe400078e00ff */
[----:B------:R-:W-:Y:S01]  /*3190*/  IMAD R29, R29, R27, R26 ;  /* 0x0000001b1d1d7224 */ /* 0x000fe200078e021a */
[----:B------:R-:W0:Y:S01]  /*31a0*/  LDC R18, c[0x0][0x618] ;  /* 0x00018600ff127b82 */ /* 0x000e220000000800 */
[----:B------:R-:W-:-:S02]  /*31b0*/  IMAD.X R5, RZ, RZ, ~R4, P0 ;  /* 0x000000ffff057224 */ /* 0x000fc400000e0e04 */
[----:B------:R-:W-:Y:S02]  /*31c0*/  IMAD.MOV.U32 R19, RZ, RZ, 0x1 ;  /* 0x00000001ff137424 */ /* 0x000fe400078e00ff */
[-C--:B--2---:R-:W-:Y:S02]  /*31d0*/  IMAD R16, R5, R24.reuse, RZ ;  /* 0x0000001805107224 */ /* 0x084fe400078e02ff */
[C---:B------:R-:W-:Y:S01]  /*31e0*/  IMAD.WIDE.U32 R4, R15.reuse, R24, R8 ;  /* 0x000000180f047225 */ /* 0x040fe200078e0008 */
[----:B------:R-:W1:Y:S03]  /*31f0*/  LDC R30, c[0x0][0x608] ;  /* 0x00018200ff1e7b82 */ /* 0x000e660000000800 */
[----:B------:R-:W-:-:S04]  /*3200*/  IMAD R15, R15, R25, R16 ;  /* 0x000000190f0f7224 */ /* 0x000fc800078e0210 */
[----:B------:R-:W-:Y:S01]  /*3210*/  IMAD.IADD R5, R5, 0x1, R15 ;  /* 0x0000000105057824 */ /* 0x000fe200078e020f */
[----:B------:R-:W2:Y:S01]  /*3220*/  LDC R32, c[0x0][0x658] ;  /* 0x00019600ff207b82 */ /* 0x000ea20000000800 */
[----:B------:R-:W-:Y:S02]  /*3230*/  I2FP.F32.U32 R15, R28 ;  /* 0x0000001c000f7245 */ /* 0x000fe40000201000 */
[----:B---3--:R-:W-:-:S03]  /*3240*/  ISETP.NE.U32.AND P0, PT, R34, RZ, PT ;  /* 0x000000ff2200720c */ /* 0x008fc60003f05070 */
[----:B------:R-:W-:Y:S01]  /*3250*/  FMUL R15, R15, UR8 ;  /* 0x000000080f0f7c20 */ /* 0x000fe20008400000 */
[----:B------:R-:W-:Y:S01]  /*3260*/  ISETP.NE.AND.EX P0, PT, R35, RZ, PT, P0 ;  /* 0x000000ff2300720c */ /* 0x000fe20003f05300 */
[----:B------:R-:W3:Y:S01]  /*3270*/  LDC R27, c[0x0][0x148] ;  /* 0x00005200ff1b7b82 */ /* 0x000ee20000000800 */
[-CC-:B0-----:R-:W-:Y:S01]  /*3280*/  SHF.R.U64 R22, R4, R18.reuse, R5.reuse ;  /* 0x0000001204167219 */ /* 0x181fe20000001205 */
[----:B------:R0:W4:Y:S01]  /*3290*/  F2I.U32.TRUNC.NTZ R25, R15 ;  /* 0x0000000f00197305 */ /* 0x000122000020f000 */
[----:B------:R-:W-:-:S05]  /*32a0*/  SHF.R.U32.HI R5, RZ, R18, R5 ;  /* 0x00000012ff057219 */ /* 0x000fca0000011605 */
[----:B------:R-:W0:Y:S01]  /*32b0*/  LDC R26, c[0x0][0x600] ;  /* 0x00018000ff1a7b82 */ /* 0x000e220000000800 */
[-CC-:B-1----:R-:W-:Y:S02]  /*32c0*/  SHF.R.U64 R20, R22, R30.reuse, R5.reuse ;  /* 0x0000001e16147219 */ /* 0x182fe40000001205 */
[----:B------:R-:W-:-:S05]  /*32d0*/  SHF.R.U32.HI R5, RZ, R30, R5 ;  /* 0x0000001eff057219 */ /* 0x000fca0000011605 */
[----:B------:R-:W1:Y:S01]  /*32e0*/  LDC R33, c[0x0][0x648] ;  /* 0x00019200ff217b82 */ /* 0x000e620000000800 */
[-CC-:B--2---:R-:W-:Y:S02]  /*32f0*/  SHF.R.U64 R24, R20, R32.reuse, R5.reuse ;  /* 0x0000002014187219 */ /* 0x184fe40000001205 */
[-C--:B------:R-:W-:Y:S02]  /*3300*/  SHF.L.U32 R17, R17, R32.reuse, RZ ;  /* 0x0000002011117219 */ /* 0x080fe400000006ff */
[-C--:B------:R-:W-:Y:S01]  /*3310*/  SHF.R.U32.HI R5, RZ, R32.reuse, R5 ;  /* 0x00000020ff057219 */ /* 0x080fe20000011605 */
[----:B------:R-:W-:Y:S01]  /*3320*/  IMAD.MOV.U32 R4, RZ, RZ, R24 ;  /* 0x000000ffff047224 */ /* 0x000fe200078e0018 */
[----:B------:R-:W-:Y:S01]  /*3330*/  SHF.L.U32 R32, R19, R32, RZ ;  /* 0x0000002013207219 */ /* 0x000fe200000006ff */
[----:B------:R-:W2:Y:S01]  /*3340*/  LDC R36, c[0x0][0x638] ;  /* 0x00018e00ff247b82 */ /* 0x000ea20000000800 */
[----:B------:R-:W-:-:S07]  /*3350*/  LOP3.LUT R31, RZ, R17, RZ, 0x33, !PT ;  /* 0x00000011ff1f7212 */ /* 0x000fce00078e33ff */
[----:B------:R-:W0:Y:S01]  /*3360*/  LDC R37, c[0x0][0x610] ;  /* 0x00018400ff257b82 */ /* 0x000e220000000800 */
[----:B----4-:R-:W-:Y:S05]  /*3370*/  @!P0 BRA `(.L_x_53) ;  /* 0x0000000000288947 */ /* 0x010fea0003800000 */
[----:B0-----:R-:W0:Y:S02]  /*3380*/  LDC R15, c[0x0][0x64c] ;  /* 0x00019300ff0f7b82 */ /* 0x001e240000000800 */
        /* <DEDUP_REMOVED lines=9> */
.L_x_53:
[----:B-1----:R-:W-:Y:S01]  /*3420*/  SHF.R.U64 R4, R4, R33, R5 ;  /* 0x0000002104047219 */ /* 0x002fe20000001205 */
[----:B0-----:R-:W-:Y:S01]  /*3430*/  VIADD R17, R26, 0xffffffff ;  /* 0xffffffff1a117836 */ /* 0x001fe20000000000 */
[----:B------:R-:W-:Y:S01]  /*3440*/  LOP3.LUT R15, R20, R31, RZ, 0xc0, !PT ;  /* 0x0000001f140f7212 */ /* 0x000fe200078ec0ff */
[----:B------:R-:W-:Y:S02]  /*3450*/  IMAD.MOV R25, RZ, RZ, -R25 ;  /* 0x000000ffff197224 */ /* 0x000fe400078e0a19 */
[----:B------:R-:W-:Y:S01]  /*3460*/  IMAD.MOV R5, RZ, RZ, -R4 ;  /* 0x000000ffff057224 */ /* 0x000fe200078e0a04 */
[----:B------:R-:W-:Y:S01]  /*3470*/  LOP3.LUT R22, R22, R17, RZ, 0xc0, !PT ;  /* 0x0000001116167212 */ /* 0x000fe200078ec0ff */
[----:B---3--:R-:W-:Y:S02]  /*3480*/  @P2 IMAD R29, R27, R25, R28 ;  /* 0x000000191b1d2224 */ /* 0x008fe400078e021c */
[----:B------:R-:W-:Y:S02]  /*3490*/  IMAD R4, R32, R4, R15 ;  /* 0x0000000420047224 */ /* 0x000fe400078e020f */
[----:B--2---:R-:W-:-:S02]  /*34a0*/  IMAD R5, R5, R36, R24 ;  /* 0x0000002405057224 */ /* 0x004fc400078e0218 */
[----:B------:R-:W-:Y:S02]  /*34b0*/  IMAD R4, R4, R37, R29 ;  /* 0x0000002504047224 */ /* 0x000fe400078e021d */
[----:B------:R-:W-:Y:S02]  /*34c0*/  IMAD R5, R5, R26, R22 ;  /* 0x0000001a05057224 */ /* 0x000fe400078e0216 */
[----:B------:R-:W-:-:S03]  /*34d0*/  IMAD.MOV.U32 R15, RZ, RZ, 0x1 ;  /* 0x00000001ff0f7424 */ /* 0x000fc600078e00ff */
[----:B------:R-:W-:Y:S02]  /*34e0*/  SEL R18, R5, R4, !P2 ;  /* 0x0000000405127207 */ /* 0x000fe40005000000 */
[----:B------:R-:W-:Y:S01]  /*34f0*/  SEL R4, R4, R5, !P2 ;  /* 0x0000000504047207 */ /* 0x000fe20005000000 */
[----:B------:R-:W-:-:S07]  /*3500*/  IMAD.MOV.U32 R5, RZ, RZ, R23 ;  /* 0x000000ffff057224 */ /* 0x000fce00078e0017 */
.L_x_51:
[----:B------:R-:W-:Y:S02]  /*3510*/  LOP3.LUT P0, RZ, R15, 0xff, RZ, 0xc0, !PT ;  /* 0x000000ff0fff7812 */ /* 0x000fe4000780c0ff */
[----:B------:R-:W-:-:S11]  /*3520*/  LOP3.LUT R39, R39, 0x1, RZ, 0x3c, !PT ;  /* 0x0000000127277812 */ /* 0x000fd600078e3cff */
[----:B------:R-:W-:Y:S05]  /*3530*/  @P0 BRA `(.L_x_54) ;  /* 0xffffffe0009c0947 */ /* 0x000fea000383ffff */
[----:B------:R-:W-:Y:S05]  /*3540*/  EXIT ;  /* 0x000000000000794d */ /* 0x000fea0003800000 */
.L_x_18:
[----:B------:R-:W-:-:S08]  /*3550*/  ISETP.NE.AND P0, PT, R20, RZ, PT ;  /* 0x000000ff1400720c */ /* 0x000fd00003f05270 */
[----:B--2345:R-:W0:-:S00]  /*3560*/  USETMAXREG.DEALLOC.CTAPOOL 0x28 ;  /* 0x00000028000079c8 */ /* 0x03ce0000080e0500 */
[----:B------:R-:W-:Y:S05]  /*3570*/  @P0 EXIT ;  /* 0x000000000000094d */ /* 0x000fea0003800000 */
[----:B0-----:R-:W-:Y:S01]  /*3580*/  LOP3.LUT P0, RZ, R16, 0xff, RZ, 0xc0, !PT ;  /* 0x000000ff10ff7812 */ /* 0x001fe2000780c0ff */
[----:B------:R-:W-:Y:S02]  /*3590*/  IMAD.MOV.U32 R10, RZ, RZ, 0x1 ;  /* 0x00000001ff0a7424 */ /* 0x000fe400078e00ff */
[----:B------:R-:W-:-:S10]  /*35a0*/  IMAD.MOV.U32 R14, RZ, RZ, RZ ;  /* 0x000000ffff0e7224 */ /* 0x000fd400078e00ff */
[----:B------:R-:W-:Y:S05]  /*35b0*/  @!P0 BRA `(.L_x_55) ;  /* 0x0000000c006c8947 */ /* 0x000fea0003800000 */
[----:B------:R-:W0:Y:S01]  /*35c0*/  S2R R13, SR_CgaCtaId ;  /* 0x00000000000d7919 */ /* 0x000e220000008800 */
[----:B------:R-:W-:Y:S01]  /*35d0*/  LOP3.LUT P0, RZ, R3, 0x1f, RZ, 0xc0, !PT ;  /* 0x0000001f03ff7812 */ /* 0x000fe2000780c0ff */
[C---:B------:R-:W-:Y:S01]  /*35e0*/  IMAD R3, R6.reuse, UR7, RZ ;  /* 0x0000000706037c24 */ /* 0x040fe2000f8e02ff */
[----:B------:R-:W-:Y:S01]  /*35f0*/  ULDC UR5, c[0x0][0x658] ;  /* 0x0001960000057ab9 */ /* 0x000fe20000000800 */
[----:B------:R-:W-:Y:S01]  /*3600*/  IMAD.WIDE.U32 R6, R6, UR6, RZ ;  /* 0x0000000606067c25 */ /* 0x000fe2000f8e00ff */
[----:B------:R-:W-:Y:S01]  /*3610*/  UMOV UR8, 0xffffffff ;  /* 0xffffffff00087882 */ /* 0x000fe20000000000 */
[----:B------:R-:W-:Y:S01]  /*3620*/  BSSY B0, `(.L_x_55) ;  /* 0x00000d4000007945 */ /* 0x000fe20003800000 */
[----:B------:R-:W-:Y:S01]  /*3630*/  USHF.L.U32 UR8, UR8, UR5, URZ ;  /* 0x0000000508087299 */ /* 0x000fe2000800063f */
[C---:B------:R-:W-:Y:S01]  /*3640*/  ISETP.NE.AND P3, PT, R2.reuse, RZ, PT ;  /* 0x000000ff0200720c */ /* 0x040fe20003f65270 */
[----:B------:R-:W-:Y:S01]  /*3650*/  IMAD.MOV.U32 R16, RZ, RZ, 0x1 ;  /* 0x00000001ff107424 */ /* 0x000fe200078e00ff */
[----:B------:R-:W-:Y:S01]  /*3660*/  ISETP.NE.OR P0, PT, R2, RZ, !P0 ;  /* 0x000000ff0200720c */ /* 0x000fe20004705670 */
[----:B------:R-:W-:Y:S01]  /*3670*/  IMAD.MOV.U32 R10, RZ, RZ, 0x1 ;  /* 0x00000001ff0a7424 */ /* 0x000fe200078e00ff */
[----:B------:R-:W-:Y:S01]  /*3680*/  LOP3.LUT R15, R0, 0x2, RZ, 0xfc, !PT ;  /* 0x00000002000f7812 */ /* 0x000fe200078efcff */
[----:B------:R-:W-:Y:S01]  /*3690*/  IMAD.MOV.U32 R14, RZ, RZ, RZ ;  /* 0x000000ffff0e7224 */ /* 0x000fe200078e00ff */
[----:B------:R-:W-:Y:S01]  /*36a0*/  ULDC UR4, c[0x0][0x600] ;  /* 0x0001800000047ab9 */ /* 0x000fe20000000800 */
[----:B------:R-:W-:Y:S01]  /*36b0*/  IMAD.IADD R12, R3, 0x1, R7 ;  /* 0x00000001030c7824 */ /* 0x000fe200078e0207 */
[----:B------:R-:W-:Y:S01]  /*36c0*/  UMOV UR9, 0x1 ;  /* 0x0000000100097882 */ /* 0x000fe20000000000 */
[----:B------:R-:W-:-:S02]  /*36d0*/  UIADD3 UR15, UR13, 0x1, URZ ;  /* 0x000000010d0f7890 */ /* 0x000fc4000fffe03f */
[----:B------:R-:W-:Y:S02]  /*36e0*/  UIADD3 UR4, UR4, -0x1, URZ ;  /* 0xffffffff04047890 */ /* 0x000fe4000fffe03f */
[----:B------:R-:W-:Y:S02]  /*36f0*/  USHF.L.U32 UR5, UR9, UR5, URZ ;  /* 0x0000000509057299 */ /* 0x000fe4000800063f */
[----:B------:R-:W-:Y:S01]  /*3700*/  ULOP3.LUT UR14, URZ, UR8, URZ, 0x33, !UPT ;  /* 0x000000083f0e7292 */ /* 0x000fe2000f8e333f */
[----:B------:R-:W-:Y:S01]  /*3710*/  ULDC.64 UR38, c[0x0][0x198] ;  /* 0x0000660000267ab9 */ /* 0x000fe20000000a00 */
[C---:B0-----:R-:W-:Y:S02]  /*3720*/  IMAD.SHL.U32 R11, R13.reuse, 0x4, RZ ;  /* 0x000000040d0b7824 */ /* 0x041fe400078e00ff */
[----:B------:R-:W-:-:S03]  /*3730*/  IMAD.SHL.U32 R13, R13, 0x200, RZ ;  /* 0x000002000d0d7824 */ /* 0x000fc600078e00ff */
[----:B------:R-:W-:Y:S02]  /*3740*/  LOP3.LUT R11, R11, 0x4, RZ, 0xc0, !PT ;  /* 0x000000040b0b7812 */ /* 0x000fe400078ec0ff */
[----:B------:R-:W-:-:S07]  /*3750*/  LOP3.LUT R13, R13, 0x200, RZ, 0xc0, !PT ;  /* 0x000002000d0d7812 */ /* 0x000fce00078ec0ff */
.L_x_67:
[----:B------:R-:W-:-:S03]  /*3760*/  UMOV UR8, 0xffffffff ;  /* 0xffffffff00087882 */ /* 0x000fc60000000000 */
[----:B------:R-:W-:Y:S05]  /*3770*/  BRA.DIV UR8, `(.L_x_56) ;  /* 0x00000016083c7947 */ /* 0x000fea000b800000 */
[----:B------:R-:W-:-:S13]  /*3780*/  ELECT P1, URZ, PT ;  /* 0x00000000003f782f */ /* 0x000fda0003820000 */
.L_x_88:
[----:B------:R-:W0:Y:S01]  /*3790*/  LDC R2, c[0x0][0x28c] ;  /* 0x0000a300ff027b82 */ /* 0x000e220000000800 */
[----:B------:R-:W-:Y:S01]  /*37a0*/  BSSY B1, `(.L_x_57) ;  /* 0x0000045000017945 */ /* 0x000fe20003800000 */
[----:B0-----:R-:W-:-:S13]  /*37b0*/  ISETP.LT.OR P1, PT, R2, 0x1, !P1 ;  /* 0x000000010200780c */ /* 0x001fda0004f21670 */
[----:B------:R-:W-:Y:S05]  /*37c0*/  @P1 BRA `(.L_x_58) ;  /* 0x0000000400081947 */ /* 0x000fea0003800000 */
[----:B------:R-:W-:Y:S02]  /*37d0*/  IMAD.SHL.U32 R19, R4, 0x40, RZ ;  /* 0x0000004004137824 */ /* 0x000fe400078e00ff */
[----:B------:R-:W-:Y:S02]  /*37e0*/  IMAD R18, R18, 0x8, R11 ;  /* 0x0000000812127824 */ /* 0x000fe400078e020b */
[----:B------:R-:W-:Y:S02]  /*37f0*/  IMAD.MOV.U32 R22, RZ, RZ, RZ ;  /* 0x000000ffff167224 */ /* 0x000fe400078e00ff */
[----:B------:R-:W-:Y:S02]  /*3800*/  IMAD.U32 R23, RZ, RZ, UR15 ;  /* 0x0000000fff177e24 */ /* 0x000fe4000f8e00ff */
[----:B------:R-:W-:Y:S02]  /*3810*/  IMAD.MOV.U32 R2, RZ, RZ, R10 ;  /* 0x000000ffff027224 */ /* 0x000fe400078e000a */
[----:B------:R-:W-:-:S07]  /*3820*/  IMAD.MOV.U32 R4, RZ, RZ, R14 ;  /* 0x000000ffff047224 */ /* 0x000fce00078e000e */
.L_x_62:
[----:B------:R-:W0:Y:S01]  /*3830*/  S2R R20, SR_CgaCtaId ;  /* 0x0000000000147919 */ /* 0x000e220000008800 */
[----:B------:R-:W-:Y:S01]  /*3840*/  MOV R3, 0x400 ;  /* 0x0000040000037802 */ /* 0x000fe20000000f00 */
[----:B------:R-:W1:Y:S03]  /*3850*/  @!P3 LDC R17, c[0x0][0x500] ;  /* 0x00014000ff11bb82 */ /* 0x000e660000000800 */
[----:B0-----:R-:W-:Y:S02]  /*3860*/  LEA R21, R20, R3, 0x18 ;  /* 0x0000000314157211 */ /* 0x001fe400078ec0ff */
[----:B------:R-:W-:-:S03]  /*3870*/  SHF.L.U32 R3, R2, 0x1f, RZ ;  /* 0x0000001f02037819 */ /* 0x000fc600000006ff */
[----:B------:R-:W-:-:S04]  /*3880*/  IMAD R20, R4, 0x8, R21 ;  /* 0x0000000804147824 */ /* 0x000fc800078e0215 */
[----:B------:R-:W0:Y:S02]  /*3890*/  SYNCS.PHASECHK.TRANS64.TRYWAIT P1, [R20+URZ+0x60], R3 ;  /* 0x00006003140075a7 */ /* 0x000e24000802017f */
[----:B01----:R-:W-:Y:S05]  /*38a0*/  @!P1 BRA `(.L_x_59) ;  /* 0x0000001400109947 */ /* 0x003fea0003800000 */
.L_x_89:
[----:B0-----:R-:W-:Y:S01]  /*38b0*/  PRMT R3, R15, 0x9910, RZ ;  /* 0x000099100f037816 */ /* 0x001fe200000000ff */
[----:B------:R0:W-:Y:S03]  /*38c0*/  @!P3 SYNCS.ARRIVE.TRANS64 RZ, [R20+URZ], R17 ;  /* 0x0000001114ffb9a7 */ /* 0x0001e6000800003f */
[----:B------:R-:W-:-:S13]  /*38d0*/  ISETP.NE.AND P1, PT, R3, 0x2, PT ;  /* 0x000000020300780c */ /* 0x000fda0003f25270 */
[----:B0-----:R-:W-:Y:S05]  /*38e0*/  @P1 BRA `(.L_x_60) ;  /* 0x0000000000041947 */ /* 0x001fea0003800000 */
[----:B------:R-:W-:Y:S01]  /*38f0*/  BPT.TRAP 0x1 ;  /* 0x000000040000795c */ /* 0x000fe20000300000 */
.L_x_60:
[----:B------:R-:W-:Y:S05]  /*3900*/  @P0 BRA `(.L_x_61) ;  /* 0x0000000000040947 */ /* 0x000fea0003800000 */
[----:B------:R-:W-:Y:S01]  /*3910*/  BPT.TRAP 0x1 ;  /* 0x000000040000795c */ /* 0x000fe20000300000 */
.L_x_61:
[----:B------:R-:W-:Y:S01]  /*3920*/  IMAD R3, R4, 0x4000, R21 ;  /* 0x0000400004037824 */ /* 0x000fe200078e0215 */
[----:B------:R-:W-:Y:S01]  /*3930*/  R2UR UR34, R22 ;  /* 0x00000000162272ca */ /* 0x000fe200000e0000 */
[----:B------:R-:W-:Y:S01]  /*3940*/  VIADD R23, R23, 0xffffffff ;  /* 0xffffffff17177836 */ /* 0x000fe20000000000 */
[----:B------:R-:W-:Y:S01]  /*3950*/  R2UR UR33, R20 ;  /* 0x00000000142172ca */ /* 0x000fe200000e0000 */
[----:B------:R-:W-:Y:S01]  /*3960*/  UIADD3 UR22, UP0, UR38, 0xf0, URZ ;  /* 0x000000f026167890 */ /* 0x000fe2000ff1e03f */
[----:B------:R-:W-:Y:S01]  /*3970*/  R2UR UR24, R3 ;  /* 0x00000000031872ca */ /* 0x000fe200000e0000 */
[----:B------:R-:W-:Y:S01]  /*3980*/  IMAD R3, R4, 0x800, R13 ;  /* 0x0000080004037824 */ /* 0x000fe200078e020d */
[----:B------:R-:W-:Y:S01]  /*3990*/  R2UR UR36, R5 ;  /* 0x00000000052472ca */ /* 0x000fe200000e0000 */
[----:B------:R-:W-:Y:S01]  /*39a0*/  UIADD3 UR40, UP1, UR38, 0x1f0, URZ ;  /* 0x000001f026287890 */ /* 0x000fe2000ff3e03f */
[----:B------:R-:W-:Y:S01]  /*39b0*/  R2UR UR35, R19 ;  /* 0x00000000132372ca */ /* 0x000fe200000e0000 */
[----:B------:R-:W-:Y:S01]  /*39c0*/  IMAD.IADD R3, R21, 0x1, R3 ;  /* 0x0000000115037824 */ /* 0x000fe200078e0203 */
[----:B------:R-:W-:Y:S01]  /*39d0*/  R2UR UR19, R18 ;  /* 0x00000000121372ca */ /* 0x000fe200000e0000 */
[----:B------:R-:W-:Y:S01]  /*39e0*/  UIADD3.X UR23, URZ, UR39, URZ, UP0, !UPT ;  /* 0x000000273f177290 */ /* 0x000fe200087fe43f */
[----:B------:R-:W-:Y:S01]  /*39f0*/  ISETP.GT.AND P4, PT, R23, 0x1, PT ;  /* 0x000000011700780c */ /* 0x000fe20003f84270 */
[----:B------:R-:W-:Y:S01]  /*3a00*/  UIADD3 UR26, UR34, 0x80, URZ ;  /* 0x00000080221a7890 */ /* 0x000fe2000fffe03f */
[----:B------:R-:W-:Y:S01]  /*3a10*/  R2UR UR8, R3 ;  /* 0x00000000030872ca */ /* 0x000fe200000e0000 */
[----:B------:R-:W-:Y:S01]  /*3a20*/  UIADD3.X UR41, URZ, UR39, URZ, UP1, !UPT ;  /* 0x000000273f297290 */ /* 0x000fe20008ffe43f */
[----:B------:R-:W-:Y:S01]  /*3a30*/  VIADD R4, R4, 0x1 ;  /* 0x0000000104047836 */ /* 0x000fe20000000000 */
[----:B------:R-:W-:Y:S01]  /*3a40*/  UIADD3 UR32, UR24, 0x200, URZ ;  /* 0x0000020018207890 */ /* 0x000fe2000fffe03f */
[----:B------:R-:W-:Y:S01]  /*3a50*/  VIADD R22, R22, 0x100 ;  /* 0x0000010016167836 */ /* 0x000fe20000000000 */
[----:B------:R-:W-:Y:S01]  /*3a60*/  UIADD3 UR24, UR24, 0x2200, URZ ;  /* 0x0000220018187890 */ /* 0x000fe2000fffe03f */
[----:B------:R-:W-:Y:S01]  /*3a70*/  UMOV UR30, 0x0 ;  /* 0x00000000001e7882 */ /* 0x000fe20000000000 */
[----:B------:R-:W-:Y:S01]  /*3a80*/  UMOV UR31, 0x10000000 ;  /* 0x10000000001f7882 */ /* 0x000fe20000000000 */
[----:B------:R-:W-:Y:S01]  /*3a90*/  ISETP.NE.AND P1, PT, R4, 0xc, PT ;  /* 0x0000000c0400780c */ /* 0x000fe20003f25270 */
[----:B------:R-:W-:Y:S01]  /*3aa0*/  UMOV UR25, UR33 ;  /* 0x0000002100197c82 */ /* 0x000fe20008000000 */
[----:B------:R-:W-:Y:S01]  /*3ab0*/  UMOV UR28, UR36 ;  /* 0x00000024001c7c82 */ /* 0x000fe20008000000 */
[----:B------:R-:W-:-:S02]  /*3ac0*/  UMOV UR27, UR35 ;  /* 0x00000023001b7c82 */ /* 0x000fc40008000000 */
[----:B------:R-:W-:Y:S01]  /*3ad0*/  UIADD3 UR16, UR8, 0x30200, URZ ;  /* 0x0003020008107890 */ /* 0x000fe2000fffe03f */
[----:B------:R0:W-:Y:S01]  /*3ae0*/  UTMALDG.3D [UR32], [UR22], desc[UR30] ;  /* 0x00001e20160075b4 */ /* 0x0001e20008011000 */
[----:B------:R-:W-:Y:S01]  /*3af0*/  UIADD3 UR8, UR8, 0x30600, URZ ;  /* 0x0003060008087890 */ /* 0x000fe2000fffe03f */
[----:B------:R-:W-:Y:S01]  /*3b00*/  SEL R3, RZ, 0x1, P1 ;  /* 0x00000001ff037807 */ /* 0x000fe20000800000 */
[----:B------:R-:W-:Y:S01]  /*3b10*/  UMOV UR21, 0x30000 ;  /* 0x0003000000157882 */ /* 0x000fe20000000000 */
[----:B------:R-:W-:Y:S01]  /*3b20*/  UMOV UR17, UR33 ;  /* 0x0000002100117c82 */ /* 0x000fe20008000000 */
[----:B------:R-:W-:Y:S01]  /*3b30*/  UMOV UR18, UR34 ;  /* 0x0000002200127c82 */ /* 0x000fe20008000000 */
[----:B------:R-:W-:Y:S01]  /*3b40*/  UMOV UR20, UR36 ;  /* 0x0000002400147c82 */ /* 0x000fe20008000000 */
[----:B------:R-:W-:Y:S01]  /*3b50*/  UMOV UR9, UR33 ;  /* 0x0000002100097c82 */ /* 0x000fe20008000000 */
[----:B------:R-:W-:Y:S01]  /*3b60*/  UMOV UR11, UR19 ;  /* 0x00000013000b7c82 */ /* 0x000fe20008000000 */
[----:B------:R-:W-:Y:S01]  /*3b70*/  UMOV UR12, UR36 ;  /* 0x00000024000c7c82 */ /* 0x000fe20008000000 */
[----:B------:R0:W-:Y:S01]  /*3b80*/  UTMALDG.3D [UR24], [UR22], desc[UR30] ;  /* 0x00001e18160075b4 */ /* 0x0001e20008011000 */
[----:B------:R-:W-:Y:S01]  /*3b90*/  UMOV UR10, UR26 ;  /* 0x0000001a000a7c82 */ /* 0x000fe20008000000 */
[----:B------:R-:W-:-:S02]  /*3ba0*/  LOP3.LUT R2, R2, R3, RZ, 0x3c, !PT ;  /* 0x0000000302027212 */ /* 0x000fc400078e3cff */
[----:B------:R-:W-:Y:S01]  /*3bb0*/  SEL R4, R4, RZ, P1 ;  /* 0x000000ff04047207 */ /* 0x000fe20000800000 */
[----:B------:R0:W-:Y:S01]  /*3bc0*/  UTMALDG.3D.MULTICAST [UR16], [UR40], UR21, desc[UR30] ;  /* 0x00001e10280073b4 */ /* 0x0001e20008011815 */
[----:B------:R0:W-:Y:S02]  /*3bd0*/  UTMALDG.3D.MULTICAST [UR8], [UR40], UR21, desc[UR30] ;  /* 0x00001e08280073b4 */ /* 0x0001e40008011815 */
[----:B0-----:R-:W-:Y:S05]  /*3be0*/  @P4 BRA `(.L_x_62) ;  /* 0xfffffffc00104947 */ /* 0x001fea000383ffff */
.L_x_58:
[----:B------:R-:W-:Y:S05]  /*3bf0*/  BSYNC B1 ;  /* 0x0000000000017941 */ /* 0x000fea0003800000 */
.L_x_57:
[----:B------:R-:W-:Y:S01]  /*3c00*/  LOP3.LUT P5, RZ, R16, 0xff, RZ, 0xc0, !PT ;  /* 0x000000ff10ff7812 */ /* 0x000fe200078ac0ff */
[----:B------:R-:W-:Y:S01]  /*3c10*/  VIADD R14, R14, UR13 ;  /* 0x0000000d0e0e7c36 */ /* 0x000fe20008000000 */
[----:B------:R-:W-:Y:S01]  /*3c20*/  ULDC.64 UR8, c[0x0][0x650] ;  /* 0x0001940000087ab9 */ /* 0x000fe20000000a00 */
[----:B------:R-:W-:Y:S01]  /*3c30*/  IMAD.U32 R5, RZ, RZ, UR13 ;  /* 0x0000000dff057e24 */ /* 0x000fe2000f8e00ff */
[----:B------:R-:W-:Y:S01]  /*3c40*/  UISETP.GE.U32.AND UP0, UPT, UR13, 0xc, UPT ;  /* 0x0000000c0d00788c */ /* 0x000fe2000bf06070 */
[----:B------:R-:W-:Y:S01]  /*3c50*/  BSSY B1, `(.L_x_63) ;  /* 0x000006e000017945 */ /* 0x000fe20003800000 */
[----:B------:R-:W-:Y:S01]  /*3c60*/  ISETP.GT.U32.AND P1, PT, R14, 0xb, PT ;  /* 0x0000000b0e00780c */ /* 0x000fe20003f24070 */
[----:B------:R-:W-:Y:S01]  /*3c70*/  IMAD.MOV.U32 R18, RZ, RZ, -0x1 ;  /* 0xffffffffff127424 */ /* 0x000fe200078e00ff */
[----:B------:R-:W-:Y:S02]  /*3c80*/  PRMT R16, RZ, 0x7610, R16 ;  /* 0x00007610ff107816 */ /* 0x000fe40000000010 */
[----:B------:R-:W-:-:S02]  /*3c90*/  ISETP.LT.U32.AND P1, PT, R5, 0xc, P1 ;  /* 0x0000000c0500780c */ /* 0x000fc40000f21070 */
[----:B------:R-:W-:Y:S01]  /*3ca0*/  PLOP3.LUT P4, PT, PT, PT, UP0, 0x80, 0x0 ;  /* 0x000000000000781c */ /* 0x000fe20003f8f008 */
[----:B------:R-:W0:Y:S01]  /*3cb0*/  @P5 S2R R3, SR_CgaCtaId ;  /* 0x0000000000035919 */ /* 0x000e220000008800 */
[----:B------:R-:W-:-:S04]  /*3cc0*/  @P5 MOV R2, 0x400 ;  /* 0x0000040000025802 */ /* 0x000fc80000000f00 */
[----:B0-----:R-:W-:Y:S01]  /*3cd0*/  @P5 LEA R4, R3, R2, 0x18 ;  /* 0x0000000203045211 */ /* 0x001fe200078ec0ff */
[----:B------:R-:W-:-:S03]  /*3ce0*/  IMAD.WIDE.U32 R2, R14, -0x55555555, RZ ;  /* 0xaaaaaaab0e027825 */ /* 0x000fc600078e00ff */
[----:B------:R0:W-:Y:S01]  /*3cf0*/  @P5 SYNCS.ARRIVE.TRANS64.A1T0 RZ, [R4+URZ+0xf8], RZ ;  /* 0x0000f8ff04ff59a7 */ /* 0x0001e2000810003f */
[----:B------:R-:W-:Y:S02]  /*3d00*/  IADD3 R8, P5, R8, R6, RZ ;  /* 0x0000000608087210 */ /* 0x000fe40007fbe0ff */
[----:B------:R-:W-:Y:S02]  /*3d10*/  SHF.R.U32.HI R5, RZ, 0x3, R3 ;  /* 0x00000003ff057819 */ /* 0x000fe40000011603 */
[----:B------:R-:W-:Y:S01]  /*3d20*/  SEL R3, RZ, 0x1, !P1 ;  /* 0x00000001ff037807 */ /* 0x000fe20004800000 */
[----:B------:R-:W-:Y:S01]  /*3d30*/  IMAD.X R9, R9, 0x1, R12, P5 ;  /* 0x0000000109097824 */ /* 0x000fe200028e060c */
[----:B------:R-:W-:Y:S01]  /*3d40*/  ISETP.GE.U32.AND P1, PT, R8, UR8, PT ;  /* 0x0000000808007c0c */ /* 0x000fe2000bf26070 */
[----:B------:R-:W-:Y:S01]  /*3d50*/  IMAD R14, R5, -0xc, R14 ;  /* 0xfffffff4050e7824 */ /* 0x000fe200078e020e */
[----:B------:R-:W-:Y:S01]  /*3d60*/  LOP3.LUT R10, R10, R3, RZ, 0x3c, !PT ;  /* 0x000000030a0a7212 */ /* 0x000fe200078e3cff */
[----:B0-----:R-:W-:Y:S01]  /*3d70*/  IMAD.MOV.U32 R4, RZ, RZ, -0x1 ;  /* 0xffffffffff047424 */ /* 0x001fe200078e00ff */
[----:B------:R-:W-:-:S02]  /*3d80*/  ISETP.GE.U32.AND.EX P1, PT, R9, UR9, PT, P1 ;  /* 0x0000000909007c0c */ /* 0x000fc4000bf26110 */
[----:B------:R-:W-:Y:S01]  /*3d90*/  @P4 LOP3.LUT R10, R10, 0x1, R5, 0x78, !PT ;  /* 0x000000010a0a4812 */ /* 0x000fe200078e7805 */
[----:B------:R-:W-:Y:S01]  /*3da0*/  IMAD.MOV.U32 R5, RZ, RZ, -0x1 ;  /* 0xffffffffff057424 */ /* 0x000fe200078e00ff */
[----:B------:R-:W-:-:S09]  /*3db0*/  PRMT R2, RZ, 0x7610, R2 ;  /* 0x00007610ff027816 */ /* 0x000fd20000000002 */
[----:B------:R-:W-:Y:S05]  /*3dc0*/  @P1 BRA `(.L_x_64) ;  /* 0x0000000400581947 */ /* 0x000fea0003800000 */
[----:B------:R-:W0:Y:S01]  /*3dd0*/  S2R R18, SR_CTAID.X ;  /* 0x0000000000127919 */ /* 0x000e220000002500 */
[----:B------:R-:W-:Y:S01]  /*3de0*/  ULDC.64 UR8, c[0x0][0x628] ;  /* 0x00018a0000087ab9 */ /* 0x000fe20000000a00 */
[----:B------:R-:W-:Y:S01]  /*3df0*/  ULDC UR11, c[0x0][0x630] ;  /* 0x00018c00000b7ab9 */ /* 0x000fe20000000800 */
[----:B------:R-:W-:Y:S01]  /*3e00*/  ISETP.NE.U32.AND P1, PT, RZ, UR8, PT ;  /* 0x00000008ff007c0c */ /* 0x000fe2000bf25070 */
[----:B------:R-:W1:Y:S01]  /*3e10*/  S2R R19, SR_CTAID.Y ;  /* 0x0000000000137919 */ /* 0x000e620000002600 */
[----:B------:R-:W-:Y:S01]  /*3e20*/  ULDC UR12, c[0x0][0x150] ;  /* 0x00005400000c7ab9 */ /* 0x000fe20000000800 */
[----:B------:R-:W-:Y:S01]  /*3e30*/  IMAD.MOV.U32 R2, RZ, RZ, R8 ;  /* 0x000000ffff027224 */ /* 0x000fe200078e0008 */
[----:B------:R-:W-:Y:S01]  /*3e40*/  ISETP.NE.AND.EX P1, PT, RZ, UR9, PT, P1 ;  /* 0x00000009ff007c0c */ /* 0x000fe2000bf25310 */
[----:B------:R-:W-:Y:S01]  /*3e50*/  IMAD.MOV.U32 R3, RZ, RZ, R9 ;  /* 0x000000ffff037224 */ /* 0x000fe200078e0009 */
[----:B0-----:R-:W-:-:S11]  /*3e60*/  I2FP.F32.U32 R20, R18 ;  /* 0x0000001200147245 */ /* 0x001fd60000201000 */
[----:B------:R-:W-:Y:S05]  /*3e70*/  @!P1 BRA `(.L_x_65) ;  /* 0x0000000000289947 */ /* 0x000fea0003800000 */
[----:B------:R-:W-:Y:S02]  /*3e80*/  ULDC UR10, c[0x0][0x634] ;  /* 0x00018d00000a7ab9 */ /* 0x000fe40000000800 */
[----:B------:R-:W-:-:S05]  /*3e90*/  IADD3 R3, P1, R8, UR10, RZ ;  /* 0x0000000a08037c10 */ /* 0x000fca000ff3e0ff */
[----:B------:R-:W-:-:S04]  /*3ea0*/  IMAD.X R17, RZ, RZ, R9, P1 ;  /* 0x000000ffff117224 */ /* 0x000fc800008e0609 */
[----:B------:R-:W-:-:S04]  /*3eb0*/  IMAD.WIDE.U32 R4, R17, UR8, RZ ;  /* 0x0000000811047c25 */ /* 0x000fc8000f8e00ff */
[----:B------:R-:W-:-:S04]  /*3ec0*/  IMAD.WIDE.U32 R4, P1, R3, UR9, R4 ;  /* 0x0000000903047c25 */ /* 0x000fc8000f820004 */
[----:B------:R-:W-:-:S04]  /*3ed0*/  IMAD.WIDE.U32 R2, R3, UR8, RZ ;  /* 0x0000000803027c25 */ /* 0x000fc8000f8e00ff */
[----:B------:R-:W-:Y:S01]  /*3ee0*/  IMAD.MOV.U32 R2, RZ, RZ, R5 ;  /* 0x000000ffff027224 */ /* 0x000fe200078e0005 */
[----:B------:R-:W-:Y:S01]  /*3ef0*/  IADD3 RZ, P4, R3, R4, RZ ;  /* 0x0000000403ff7210 */ /* 0x000fe20007f9e0ff */
[----:B------:R-:W-:-:S04]  /*3f00*/  IMAD.X R3, RZ, RZ, RZ, P1 ;  /* 0x000000ffff037224 */ /* 0x000fc800008e06ff */
[----:B------:R-:W-:-:S08]  /*3f10*/  IMAD.WIDE.U32.X R2, R17, UR9, R2, P4 ;  /* 0x0000000911027c25 */ /* 0x000fd0000a0e0402 */
.L_x_65:
[--C-:B------:R-:W-:Y:S01]  /*3f20*/  SHF.R.U64 R17, R2, UR11, R3.reuse ;  /* 0x0000000b02117c19 */ /* 0x100fe20008001203 */
[----:B------:R-:W-:Y:S01]  /*3f30*/  FMUL R20, R20, UR12 ;  /* 0x0000000c14147c20 */ /* 0x000fe20008400000 */
[----:B------:R-:W-:Y:S01]  /*3f40*/  SHF.R.U32.HI R2, RZ, UR11, R3 ;  /* 0x0000000bff027c19 */ /* 0x000fe20008011603 */
[----:B------:R-:W0:Y:S01]  /*3f50*/  LDC R23, c[0x0][0x144] ;  /* 0x00005100ff177b82 */ /* 0x000e220000000800 */
[----:B------:R-:W-:Y:S01]  /*3f60*/  IADD3 R21, P1, RZ, -R17, RZ ;  /* 0x80000011ff157210 */ /* 0x000fe20007f3e0ff */
[----:B------:R-:W-:Y:S01]  /*3f70*/  ULDC UR10, c[0x0][0x154] ;  /* 0x00005500000a7ab9 */ /* 0x000fe20000000800 */
[----:B-1----:R-:W-:Y:S01]  /*3f80*/  I2FP.F32.U32 R3, R19 ;  /* 0x0000001300037245 */ /* 0x002fe20000201000 */
[----:B------:R-:W1:Y:S01]  /*3f90*/  F2I.U32.TRUNC.NTZ R20, R20 ;  /* 0x0000001400147305 */ /* 0x000e62000020f000 */
[----:B------:R-:W-:Y:S01]  /*3fa0*/  ULDC.64 UR8, c[0x0][0x620] ;  /* 0x0001880000087ab9 */ /* 0x000fe20000000a00 */
[----:B------:R-:W-:Y:S02]  /*3fb0*/  IMAD.X R2, RZ, RZ, ~R2, P1 ;  /* 0x000000ffff027224 */ /* 0x000fe400008e0e02 */
[----:B------:R-:W-:Y:S01]  /*3fc0*/  FMUL R4, R3, UR10 ;  /* 0x0000000a03047c20 */ /* 0x000fe20008400000 */
[----:B------:R-:W2:Y:S01]  /*3fd0*/  LDC R22, c[0x0][0x148] ;  /* 0x00005200ff167b82 */ /* 0x000ea20000000800 */
[----:B------:R-:W-:Y:S01]  /*3fe0*/  IMAD R2, R2, UR8, RZ ;  /* 0x0000000802027c24 */ /* 0x000fe2000f8e02ff */
[----:B------:R-:W-:Y:S01]  /*3ff0*/  ULDC.64 UR10, c[0x0][0x640] ;  /* 0x00019000000a7ab9 */ /* 0x000fe20000000a00 */
[----:B------:R-:W-:Y:S01]  /*4000*/  IMAD.MOV.U32 R3, RZ, RZ, R9 ;  /* 0x000000ffff037224 */ /* 0x000fe200078e0009 */
[----:B------:R-:W-:Y:S01]  /*4010*/  ISETP.NE.U32.AND P1, PT, RZ, UR10, PT ;  /* 0x0000000aff007c0c */ /* 0x000fe2000bf25070 */
[----:B------:R-:W3:Y:S01]  /*4020*/  F2I.U32.TRUNC.NTZ R4, R4 ;  /* 0x0000000400047305 */ /* 0x000ee2000020f000 */
[----:B------:R-:W-:-:S02]  /*4030*/  IMAD R5, R21, UR9, R2 ;  /* 0x0000000915057c24 */ /* 0x000fc4000f8e0202 */
[----:B------:R-:W-:Y:S01]  /*4040*/  IMAD.MOV.U32 R2, RZ, RZ, R8 ;  /* 0x000000ffff027224 */ /* 0x000fe200078e0008 */
[----:B------:R-:W-:Y:S01]  /*4050*/  ISETP.NE.AND.EX P1, PT, RZ, UR11, PT, P1 ;  /* 0x0000000bff007c0c */ /* 0x000fe2000bf25310 */
[----:B-1----:R-:W-:Y:S02]  /*4060*/  IMAD.MOV R20, RZ, RZ, -R20 ;  /* 0x000000ffff147224 */ /* 0x002fe400078e0a14 */
[----:B------:R-:W-:Y:S01]  /*4070*/  IMAD.WIDE.U32 R2, R21, UR8, R2 ;  /* 0x0000000815027c25 */ /* 0x000fe2000f8e0002 */
[----:B------:R-:W-:-:S03]  /*4080*/  ULDC UR8, c[0x0][0x618] ;  /* 0x0001860000087ab9 */ /* 0x000fc60000000800 */
[----:B------:R-:W-:Y:S02]  /*4090*/  IMAD.IADD R3, R3, 0x1, R5 ;  /* 0x0000000103037824 */ /* 0x000fe400078e0205 */
[----:B0-----:R-:W-:-:S03]  /*40a0*/  IMAD R18, R23, R20, R18 ;  /* 0x0000001417127224 */ /* 0x001fc600078e0212 */
[--C-:B------:R-:W-:Y:S01]  /*40b0*/  SHF.R.U64 R20, R2, UR8, R3.reuse ;  /* 0x0000000802147c19 */ /* 0x100fe20008001203 */
[----:B---3--:R-:W-:Y:S01]  /*40c0*/  IMAD.MOV R2, RZ, RZ, -R4 ;  /* 0x000000ffff027224 */ /* 0x008fe200078e0a04 */
[----:B------:R-:W-:Y:S01]  /*40d0*/  SHF.R.U32.HI R3, RZ, UR8, R3 ;  /* 0x00000008ff037c19 */ /* 0x000fe20008011603 */
[----:B------:R-:W-:Y:S02]  /*40e0*/  ULDC UR8, c[0x0][0x608] ;  /* 0x0001820000087ab9 */ /* 0x000fe40000000800 */
[----:B--2---:R-:W-:Y:S01]  /*40f0*/  @P2 IMAD R18, R22, R2, R19 ;  /* 0x0000000216122224 */ /* 0x004fe200078e0213 */
[--C-:B------:R-:W-:Y:S02]  /*4100*/  SHF.R.U64 R22, R20, UR8, R3.reuse ;  /* 0x0000000814167c19 */ /* 0x100fe40008001203 */
[----:B------:R-:W-:Y:S01]  /*4110*/  SHF.R.U32.HI R3, RZ, UR8, R3 ;  /* 0x00000008ff037c19 */ /* 0x000fe20008011603 */
[----:B------:R-:W-:-:S03]  /*4120*/  ULDC UR8, c[0x0][0x658] ;  /* 0x0001960000087ab9 */ /* 0x000fc60000000800 */
[--C-:B------:R-:W-:Y:S02]  /*4130*/  SHF.R.U64 R19, R22, UR8, R3.reuse ;  /* 0x0000000816137c19 */ /* 0x100fe40008001203 */
[----:B------:R-:W-:-:S03]  /*4140*/  SHF.R.U32.HI R21, RZ, UR8, R3 ;  /* 0x00000008ff157c19 */ /* 0x000fc60008011603 */
[----:B------:R-:W-:Y:S02]  /*4150*/  IMAD.MOV.U32 R4, RZ, RZ, R19 ;  /* 0x000000ffff047224 */ /* 0x000fe400078e0013 */
[----:B------:R-:W-:Y:S01]  /*4160*/  IMAD.MOV.U32 R3, RZ, RZ, R21 ;  /* 0x000000ffff037224 */ /* 0x000fe200078e0015 */
[----:B------:R-:W-:Y:S06]  /*4170*/  @!P1 BRA `(.L_x_66) ;  /* 0x00000000002c9947 */ /* 0x000fec0003800000 */
        /* <DEDUP_REMOVED lines=9> */
[----:B------:R-:W-:-:S04]  /*4210*/  IMAD.WIDE.U32.X R2, R21, UR11, R2, P4 ;  /* 0x0000000b15027c25 */ /* 0x000fc8000a0e0402 */
[----:B------:R-:W-:-:S07]  /*4220*/  IMAD.MOV.U32 R4, RZ, RZ, R2 ;  /* 0x000000ffff047224 */ /* 0x000fce00078e0002 */
.L_x_66:
[----:B------:R-:W-:Y:S01]  /*4230*/  ULDC UR8, c[0x0][0x648] ;  /* 0x0001920000087ab9 */ /* 0x000fe20000000800 */
[----:B------:R-:W-:Y:S01]  /*4240*/  LOP3.LUT R2, R22, UR14, RZ, 0xc0, !PT ;  /* 0x0000000e16027c12 */ /* 0x000fe2000f8ec0ff */
[----:B------:R-:W-:Y:S01]  /*4250*/  ULDC UR9, c[0x0][0x610] ;  /* 0x0001840000097ab9 */ /* 0x000fe20000000800 */
[----:B------:R-:W-:Y:S01]  /*4260*/  SHF.R.U64 R3, R4, UR8, R3 ;  /* 0x0000000804037c19 */ /* 0x000fe20008001203 */
[----:B------:R-:W-:Y:S01]  /*4270*/  ULDC UR8, c[0x0][0x638] ;  /* 0x00018e0000087ab9 */ /* 0x000fe20000000800 */
[----:B------:R-:W-:Y:S01]  /*4280*/  LOP3.LUT R20, R20, UR4, RZ, 0xc0, !PT ;  /* 0x0000000414147c12 */ /* 0x000fe2000f8ec0ff */
[----:B------:R-:W-:Y:S02]  /*4290*/  IMAD.MOV.U32 R5, RZ, RZ, R17 ;  /* 0x000000ffff057224 */ /* 0x000fe400078e0011 */
[----:B------:R-:W-:Y:S02]  /*42a0*/  IMAD.MOV R4, RZ, RZ, -R3 ;  /* 0x000000ffff047224 */ /* 0x000fe400078e0a03 */
[----:B------:R-:W-:-:S02]  /*42b0*/  IMAD R3, R3, UR5, R2 ;  /* 0x0000000503037c24 */ /* 0x000fc4000f8e0202 */
[----:B------:R-:W-:Y:S01]  /*42c0*/  IMAD R19, R4, UR8, R19 ;  /* 0x0000000804137c24 */ /* 0x000fe2000f8e0213 */
[----:B------:R-:W-:Y:S01]  /*42d0*/  ULDC UR8, c[0x0][0x600] ;  /* 0x0001800000087ab9 */ /* 0x000fe20000000800 */
[----:B------:R-:W-:Y:S02]  /*42e0*/  IMAD R4, R3, UR9, R18 ;  /* 0x0000000903047c24 */ /* 0x000fe4000f8e0212 */
[----:B------:R-:W-:Y:S02]  /*42f0*/  IMAD R19, R19, UR8, R20 ;  /* 0x0000000813137c24 */ /* 0x000fe4000f8e0214 */
[----:B------:R-:W-:-:S03]  /*4300*/  IMAD.MOV.U32 R2, RZ, RZ, 0x1 ;  /* 0x00000001ff027424 */ /* 0x000fc600078e00ff */
[----:B------:R-:W-:Y:S02]  /*4310*/  SEL R18, R19, R4, !P2 ;  /* 0x0000000413127207 */ /* 0x000fe40005000000 */
[----:B------:R-:W-:-:S07]  /*4320*/  SEL R4, R4, R19, !P2 ;  /* 0x0000001304047207 */ /* 0x000fce0005000000 */
.L_x_64:
[----:B------:R-:W-:Y:S05]  /*4330*/  BSYNC B1 ;  /* 0x0000000000017941 */ /* 0x000fea0003800000 */
.L_x_63:
[----:B------:R-:W-:-:S13]  /*4340*/  LOP3.LUT P1, RZ, R2, 0xff, RZ, 0xc0, !PT ;  /* 0x000000ff02ff7812 */ /* 0x000fda000782c0ff */
[----:B------:R-:W-:Y:S05]  /*4350*/  @P1 BRA `(.L_x_67) ;  /* 0xfffffff400001947 */ /* 0x000fea000383ffff */
[----:B------:R-:W-:Y:S05]  /*4360*/  BSYNC B0 ;  /* 0x0000000000007941 */ /* 0x000fea0003800000 */
.L_x_55:
[----:B------:R-:W-:-:S03]  /*4370*/  UMOV UR8, 0xffffffff ;  /* 0xffffffff00087882 */ /* 0x000fc60000000000 */
[----:B------:R-:W-:Y:S05]  /*4380*/  BRA.DIV UR8, `(.L_x_68) ;  /* 0x0000000a086c7947 */ /* 0x000fea000b800000 */
[----:B------:R-:W-:-:S13]  /*4390*/  ELECT P0, URZ, PT ;  /* 0x00000000003f782f */ /* 0x000fda0003800000 */
.L_x_92:
[----:B------:R-:W-:Y:S04]  /*43a0*/  BSSY B0, `(.L_x_69) ;  /* 0x0000073000007945 */ /* 0x000fe80003800000 */
[----:B------:R-:W-:Y:S05]  /*43b0*/  @!P0 BRA `(.L_x_70) ;  /* 0x0000000400c48947 */ /* 0x000fea0003800000 */
[----:B------:R-:W-:-:S04]  /*43c0*/  LOP3.LUT R0, R0, 0x2, RZ, 0xfc, !PT ;  /* 0x0000000200007812 */ /* 0x000fc800078efcff */
[----:B------:R-:W-:-:S13]  /*43d0*/  ISETP.NE.AND P0, PT, R0, 0x3, PT ;  /* 0x000000030000780c */ /* 0x000fda0003f05270 */
[----:B------:R-:W-:Y:S05]  /*43e0*/  @!P0 BRA `(.L_x_71) ;  /* 0x0000000000048947 */ /* 0x000fea0003800000 */
[----:B------:R-:W-:Y:S01]  /*43f0*/  BPT.TRAP 0x1 ;  /* 0x000000040000795c */ /* 0x000fe20000300000 */
.L_x_71:
[----:B------:R-:W0:Y:S01]  /*4400*/  S2R R3, SR_CgaCtaId ;  /* 0x0000000000037919 */ /* 0x000e220000008800 */
[----:B------:R-:W-:-:S04]  /*4410*/  MOV R0, 0x400 ;  /* 0x0000040000007802 */ /* 0x000fc80000000f00 */
[----:B0-----:R-:W-:Y:S02]  /*4420*/  LEA R3, R3, R0, 0x18 ;  /* 0x0000000003037211 */ /* 0x001fe400078ec0ff */
[----:B------:R-:W-:-:S03]  /*4430*/  SHF.L.U32 R0, R10, 0x1f, RZ ;  /* 0x0000001f0a007819 */ /* 0x000fc600000006ff */
[----:B------:R-:W-:-:S04]  /*4440*/  VIADD R3, R3, 0x60 ;  /* 0x0000006003037836 */ /* 0x000fc80000000000 */
[C---:B------:R-:W-:Y:S02]  /*4450*/  IMAD R7, R14.reuse, 0x8, R3 ;  /* 0x000000080e077824 */ /* 0x040fe400078e0203 */
[----:B------:R-:W-:Y:S02]  /*4460*/  VIADD R14, R14, 0x1 ;  /* 0x000000010e0e7836 */ /* 0x000fe40000000000 */
[----:B------:R-:W0:Y:S03]  /*4470*/  SYNCS.PHASECHK.TRANS64.TRYWAIT P0, [R7+URZ], R0 ;  /* 0x00000000070075a7 */ /* 0x000e26000800017f */
[----:B------:R-:W-:-:S04]  /*4480*/  ISETP.NE.AND P1, PT, R14, 0xc, PT ;  /* 0x0000000c0e00780c */ /* 0x000fc80003f25270 */
[----:B------:R-:W-:Y:S02]  /*4490*/  SEL R5, RZ, 0x1, P1 ;  /* 0x00000001ff057807 */ /* 0x000fe40000800000 */
[----:B------:R-:W-:Y:S02]  /*44a0*/  SEL R14, R14, RZ, P1 ;  /* 0x000000ff0e0e7207 */ /* 0x000fe40000800000 */
[----:B------:R-:W-:-:S03]  /*44b0*/  LOP3.LUT R5, R10, R5, RZ, 0x3c, !PT ;  /* 0x000000050a057212 */ /* 0x000fc600078e3cff */
[----:B------:R-:W-:Y:S01]  /*44c0*/  IMAD R9, R14, 0x8, R3 ;  /* 0x000000080e097824 */ /* 0x000fe200078e0203 */
[----:B------:R-:W-:Y:S01]  /*44d0*/  SHF.L.U32 R4, R5, 0x1f, RZ ;  /* 0x0000001f05047819 */ /* 0x000fe200000006ff */
[----:B0-----:R-:W-:Y:S06]  /*44e0*/  @!P0 BRA `(.L_x_72) ;  /* 0x0000000800388947 */ /* 0x001fec0003800000 */
.L_x_93:
[----:B------:R-:W1:Y:S01]  /*44f0*/  SYNCS.PHASECHK.TRANS64.TRYWAIT P0, [R9+URZ], R4 ;  /* 0x00000004090075a7 */ /* 0x000e62000800017f */
[----:B0-----:R-:W-:-:S05]  /*4500*/  VIADD R0, R14, 0x1 ;  /* 0x000000010e007836 */ /* 0x001fca0000000000 */
[----:B------:R-:W-:-:S04]  /*4510*/  ISETP.NE.AND P1, PT, R0, 0xc, PT ;  /* 0x0000000c0000780c */ /* 0x000fc80003f25270 */
[----:B------:R-:W-:Y:S02]  /*4520*/  SEL R2, RZ, 0x1, P1 ;  /* 0x00000001ff027807 */ /* 0x000fe40000800000 */
[----:B------:R-:W-:Y:S02]  /*4530*/  SEL R0, R0, RZ, P1 ;  /* 0x000000ff00007207 */ /* 0x000fe40000800000 */
[----:B------:R-:W-:-:S03]  /*4540*/  LOP3.LUT R7, R5, R2, RZ, 0x3c, !PT ;  /* 0x0000000205077212 */ /* 0x000fc600078e3cff */
[----:B------:R-:W-:Y:S01]  /*4550*/  IMAD R6, R0, 0x8, R3 ;  /* 0x0000000800067824 */ /* 0x000fe200078e0203 */
[----:B------:R-:W-:Y:S01]  /*4560*/  SHF.L.U32 R5, R7, 0x1f, RZ ;  /* 0x0000001f07057819 */ /* 0x000fe200000006ff */
[----:B-1----:R-:W-:Y:S06]  /*4570*/  @!P0 BRA `(.L_x_73) ;  /* 0x0000000800288947 */ /* 0x002fec0003800000 */
.L_x_94:
[----:B------:R-:W1:Y:S01]  /*4580*/  SYNCS.PHASECHK.TRANS64.TRYWAIT P0, [R6+URZ], R5 ;  /* 0x00000005060075a7 */ /* 0x000e62000800017f */
[----:B------:R-:W-:-:S05]  /*4590*/  VIADD R0, R0, 0x1 ;  /* 0x0000000100007836 */ /* 0x000fca0000000000 */
[----:B------:R-:W-:-:S04]  /*45a0*/  ISETP.NE.AND P1, PT, R0, 0xc, PT ;  /* 0x0000000c0000780c */ /* 0x000fc80003f25270 */
[----:B------:R-:W-:Y:S02]  /*45b0*/  SEL R2, RZ, 0x1, P1 ;  /* 0x00000001ff027807 */ /* 0x000fe40000800000 */
[----:B------:R-:W-:Y:S02]  /*45c0*/  SEL R0, R0, RZ, P1 ;  /* 0x000000ff00007207 */ /* 0x000fe40000800000 */
[----:B------:R-:W-:-:S03]  /*45d0*/  LOP3.LUT R7, R7, R2, RZ, 0x3c, !PT ;  /* 0x0000000207077212 */ /* 0x000fc600078e3cff */
[----:B0-----:R-:W-:Y:S01]  /*45e0*/  IMAD R9, R0, 0x8, R3 ;  /* 0x0000000800097824 */ /* 0x001fe200078e0203 */
[----:B------:R-:W-:Y:S01]  /*45f0*/  SHF.L.U32 R4, R7, 0x1f, RZ ;  /* 0x0000001f07047819 */ /* 0x000fe200000006ff */
[----:B-1----:R-:W-:Y:S06]  /*4600*/  @!P0 BRA `(.L_x_74) ;  /* 0x0000000800188947 */ /* 0x002fec0003800000 */
.L_x_95:
        /* <DEDUP_REMOVED lines=9> */
.L_x_96:
        /* <DEDUP_REMOVED lines=9> */
.L_x_97:
        /* <DEDUP_REMOVED lines=9> */
.L_x_98:
        /* <DEDUP_REMOVED lines=9> */
.L_x_99:
        /* <DEDUP_REMOVED lines=9> */
.L_x_100:
        /* <DEDUP_REMOVED lines=9> */
.L_x_101:
        /* <DEDUP_REMOVED lines=9> */
.L_x_102:
[----:B------:R-:W1:Y:S01]  /*4a00*/  SYNCS.PHASECHK.TRANS64.TRYWAIT P0, [R6+URZ], R5 ;  /* 0x00000005060075a7 */ /* 0x000e62000800017f */
[----:B------:R-:W-:-:S05]  /*4a10*/  VIADD R0, R0, 0x1 ;  /* 0x0000000100007836 */ /* 0x000fca0000000000 */
[----:B------:R-:W-:-:S04]  /*4a20*/  ISETP.NE.AND P1, PT, R0, 0xc, PT ;  /* 0x0000000c0000780c */ /* 0x000fc80003f25270 */
[----:B------:R-:W-:Y:S02]  /*4a30*/  SEL R2, RZ, 0x1, P1 ;  /* 0x00000001ff027807 */ /* 0x000fe40000800000 */
[----:B------:R-:W-:Y:S02]  /*4a40*/  SEL R0, R0, RZ, P1 ;  /* 0x000000ff00007207 */ /* 0x000fe40000800000 */
[----:B------:R-:W-:Y:S01]  /*4a50*/  LOP3.LUT R2, R7, R2, RZ, 0x3c, !PT ;  /* 0x0000000207027212 */ /* 0x000fe200078e3cff */
[----:B-1----:R-:W-:Y:S06]  /*4a60*/  @!P0 BRA `(.L_x_82) ;  /* 0x0000000400a08947 */ /* 0x002fec0003800000 */
.L_x_103:
[----:B------:R-:W-:Y:S01]  /*4a70*/  IMAD R3, R0, 0x8, R3 ;  /* 0x0000000800037824 */ /* 0x000fe200078e0203 */
[----:B------:R-:W-:-:S07]  /*4a80*/  SHF.L.U32 R0, R2, 0x1f, RZ ;  /* 0x0000001f02007819 */ /* 0x000fce00000006ff */
.L_x_83:
[----:B--2---:R2:W3:Y:S02]  /*4a90*/  SYNCS.PHASECHK.TRANS64.TRYWAIT P0, [R3+URZ], R0 ;  /* 0x00000000030075a7 */ /* 0x0044e4000800017f */
[----:B---3--:R-:W-:Y:S05]  /*4aa0*/  @!P0 NANOSLEEP.SYNCS 0x989680 ;  /* 0x009896800000895d */ /* 0x008fea0003900000 */
[----:B------:R-:W3:Y:S02]  /*4ab0*/  @!P0 SYNCS.PHASECHK.TRANS64 P0, [R3+URZ], R0 ;  /* 0x00000000030085a7 */ /* 0x000ee4000800007f */
[----:B---3--:R-:W-:Y:S05]  /*4ac0*/  @!P0 BRA `(.L_x_83) ;  /* 0xfffffffc00f08947 */ /* 0x008fea000383ffff */
.L_x_70:
[----:B------:R-:W-:Y:S05]  /*4ad0*/  BSYNC B0 ;  /* 0x0000000000007941 */ /* 0x000fea0003800000 */
.L_x_69:
[----:B------:R-:W-:Y:S05]  /*4ae0*/  EXIT ;  /* 0x000000000000794d */ /* 0x000fea0003800000 */
.L_x_20:
[----:B0-----:R-:W-:-:S04]  /*4af0*/  IMAD.U32 R16, RZ, RZ, UR17 ;  /* 0x00000011ff107e24 */ /* 0x001fc8000f8e00ff */
[----:B------:R0:W1:Y:S03]  /*4b00*/  SYNCS.PHASECHK.TRANS64.TRYWAIT P0, [R16+URZ+-0x8], R15 ;  /* 0xfffff80f100075a7 */ /* 0x000066000800017f */
[----:B-1----:R-:W-:Y:S05]  /*4b10*/  @!P0 NANOSLEEP.SYNCS 0x989680 ;  /* 0x009896800000895d */ /* 0x002fea0003900000 */
[----:B------:R-:W1:Y:S02]  /*4b20*/  @!P0 SYNCS.PHASECHK.TRANS64 P0, [R16+URZ+-0x8], R15 ;  /* 0xfffff80f100085a7 */ /* 0x000e64000800007f */
[----:B-1----:R-:W-:Y:S05]  /*4b30*/  @!P0 BRA `(.L_x_20) ;  /* 0xfffffffc00ec8947 */ /* 0x002fea000383ffff */
[----:B------:R-:W-:Y:S05]  /*4b40*/  BRA `(.L_x_84) ;  /* 0xffffffcc00347947 */ /* 0x000fea000383ffff */
.L_x_25:
[----:B-1----:R-:W-:-:S04]  /*4b50*/  IMAD.U32 R16, RZ, RZ, UR8 ;  /* 0x00000008ff107e24 */ /* 0x002fc8000f8e00ff */
[----:B------:R1:W0:Y:S03]  /*4b60*/  SYNCS.PHASECHK.TRANS64.TRYWAIT P0, [R16+URZ], R15 ;  /* 0x0000000f100075a7 */ /* 0x000226000800017f */
[----:B0-----:R-:W-:Y:S05]  /*4b70*/  @!P0 NANOSLEEP.SYNCS 0x989680 ;  /* 0x009896800000895d */ /* 0x001fea0003900000 */
[----:B------:R-:W0:Y:S02]  /*4b80*/  @!P0 SYNCS.PHASECHK.TRANS64 P0, [R16+URZ], R15 ;  /* 0x0000000f100085a7 */ /* 0x000e24000800007f */
[----:B0-----:R-:W-:Y:S05]  /*4b90*/  @!P0 BRA `(.L_x_25) ;  /* 0xfffffffc00ec8947 */ /* 0x001fea000383ffff */
[----:B------:R-:W-:Y:S05]  /*4ba0*/  BRA `(.L_x_24) ;  /* 0xffffffcc00707947 */ /* 0x000fea000383ffff */
.L_x_31:
[----:B-1----:R-:W-:-:S04]  /*4bb0*/  IMAD.U32 R20, RZ, RZ, UR10 ;  /* 0x0000000aff147e24 */ /* 0x002fc8000f8e00ff */
[----:B------:R1:W0:Y:S03]  /*4bc0*/  SYNCS.PHASECHK.TRANS64.TRYWAIT P0, [R20+URZ], R19 ;  /* 0x00000013140075a7 */ /* 0x000226000800017f */
[----:B0-----:R-:W-:Y:S05]  /*4bd0*/  @!P0 NANOSLEEP.SYNCS 0x989680 ;  /* 0x009896800000895d */ /* 0x001fea0003900000 */
[----:B------:R-:W0:Y:S02]  /*4be0*/  @!P0 SYNCS.PHASECHK.TRANS64 P0, [R20+URZ], R19 ;  /* 0x00000013140085a7 */ /* 0x000e24000800007f */
[----:B0-----:R-:W-:Y:S05]  /*4bf0*/  @!P0 BRA `(.L_x_31) ;  /* 0xfffffffc00ec8947 */ /* 0x001fea000383ffff */
[----:B------:R-:W-:Y:S05]  /*4c00*/  BRA `(.L_x_30) ;  /* 0xffffffd000a07947 */ /* 0x000fea000383ffff */
.L_x_39:
[----:B0-----:R-:W-:-:S04]  /*4c10*/  IMAD.U32 R17, RZ, RZ, UR17 ;  /* 0x00000011ff117e24 */ /* 0x001fc8000f8e00ff */
[----:B------:R0:W1:Y:S03]  /*4c20*/  SYNCS.PHASECHK.TRANS64.TRYWAIT P0, [R17+URZ+0x8], R16 ;  /* 0x00000810110075a7 */ /* 0x000066000800017f */
[----:B-1----:R-:W-:Y:S05]  /*4c30*/  @!P0 NANOSLEEP.SYNCS 0x989680 ;  /* 0x009896800000895d */ /* 0x002fea0003900000 */
[----:B------:R-:W1:Y:S02]  /*4c40*/  @!P0 SYNCS.PHASECHK.TRANS64 P0, [R17+URZ+0x8], R16 ;  /* 0x00000810110085a7 */ /* 0x000e64000800007f */
[----:B-1----:R-:W-:Y:S05]  /*4c50*/  @!P0 BRA `(.L_x_39) ;  /* 0xfffffffc00ec8947 */ /* 0x002fea000383ffff */
[----:B------:R-:W-:Y:S05]  /*4c60*/  BRA `(.L_x_85) ;  /* 0xffffffd8008c7947 */ /* 0x000fea000383ffff */
.L_x_56:
[----:B------:R-:W-:Y:S01]  /*4c70*/  BSSY B1, `(.L_x_86) ;  /* 0x0000006000017945 */ /* 0x000fe20003800000 */
[----:B------:R-:W-:-:S07]  /*4c80*/  IMAD.MOV.U32 R2, RZ, RZ, -0x1 ;  /* 0xffffffffff027424 */ /* 0x000fce00078e00ff */
[----:B------:R-:W-:Y:S05]  /*4c90*/  WARPSYNC.COLLECTIVE R2, `(.L_x_87) ;  /* 0x00000000020c7348 */ /* 0x000fea0003c00000 */
[----:B------:R-:W-:Y:S02]  /*4ca0*/  ELECT P1, UR62, PT ;  /* 0x00000000003e782f */ /* 0x000fe40003820000 */
[----:B------:R-:W-:Y:S01]  /*4cb0*/  MOV R2, UR62 ;  /* 0x0000003e00027c02 */ /* 0x000fe20008000f00 */
[----:B------:R-:W-:Y:S10]  /*4cc0*/  ENDCOLLECTIVE ;  /* 0x000000000000791b */ /* 0x000ff40003800000 */
.L_x_87:
[----:B------:R-:W-:Y:S05]  /*4cd0*/  BSYNC B1 ;  /* 0x0000000000017941 */ /* 0x000fea0003800000 */
.L_x_86:
[----:B------:R-:W-:Y:S05]  /*4ce0*/  BRA `(.L_x_88) ;  /* 0xffffffe800a87947 */ /* 0x000fea000383ffff */
.L_x_59:
[----:B0-----:R0:W1:Y:S02]  /*4cf0*/  SYNCS.PHASECHK.TRANS64.TRYWAIT P1, [R20+URZ+0x60], R3 ;  /* 0x00006003140075a7 */ /* 0x001064000802017f */
[----:B-1----:R-:W-:Y:S05]  /*4d00*/  @!P1 NANOSLEEP.SYNCS 0x989680 ;  /* 0x009896800000995d */ /* 0x002fea0003900000 */
[----:B------:R-:W1:Y:S02]  /*4d10*/  @!P1 SYNCS.PHASECHK.TRANS64 P1, [R20+URZ+0x60], R3 ;  /* 0x00006003140095a7 */ /* 0x000e64000802007f */
[----:B-1----:R-:W-:Y:S05]  /*4d20*/  @!P1 BRA `(.L_x_59) ;  /* 0xfffffffc00f09947 */ /* 0x002fea000383ffff */
[----:B------:R-:W-:Y:S05]  /*4d30*/  BRA `(.L_x_89) ;  /* 0xffffffe800dc7947 */ /* 0x000fea000383ffff */
.L_x_68:
[----:B------:R-:W-:Y:S01]  /*4d40*/  BSSY B0, `(.L_x_90) ;  /* 0x0000006000007945 */ /* 0x000fe20003800000 */
[----:B------:R-:W-:-:S07]  /*4d50*/  IMAD.MOV.U32 R2, RZ, RZ, -0x1 ;  /* 0xffffffffff027424 */ /* 0x000fce00078e00ff */
[----:B------:R-:W-:Y:S05]  /*4d60*/  WARPSYNC.COLLECTIVE R2, `(.L_x_91) ;  /* 0x00000000020c7348 */ /* 0x000fea0003c00000 */
[----:B------:R-:W-:Y:S02]  /*4d70*/  ELECT P1, UR62, PT ;  /* 0x00000000003e782f */ /* 0x000fe40003820000 */
[----:B------:R-:W-:Y:S01]  /*4d80*/  MOV R2, UR62 ;  /* 0x0000003e00027c02 */ /* 0x000fe20008000f00 */
[----:B------:R-:W-:Y:S10]  /*4d90*/  ENDCOLLECTIVE ;  /* 0x000000000000791b */ /* 0x000ff40003800000 */
.L_x_91:
[----:B------:R-:W-:Y:S05]  /*4da0*/  BSYNC B0 ;  /* 0x0000000000007941 */ /* 0x000fea0003800000 */
.L_x_90:
[----:B------:R-:W-:Y:S01]  /*4db0*/  PLOP3.LUT P0, PT, P1, PT, PT, 0x80, 0x0 ;  /* 0x000000000000781c */ /* 0x000fe20000f0f070 */
[----:B------:R-:W-:-:S12]  /*4dc0*/  BRA `(.L_x_92) ;  /* 0xfffffff400747947 */ /* 0x000fd8000383ffff */
.L_x_72:
[----:B0-----:R0:W1:Y:S02]  /*4dd0*/  SYNCS.PHASECHK.TRANS64.TRYWAIT P0, [R7+URZ], R0 ;  /* 0x00000000070075a7 */ /* 0x001064000800017f */
[----:B-1----:R-:W-:Y:S05]  /*4de0*/  @!P0 NANOSLEEP.SYNCS 0x989680 ;  /* 0x009896800000895d */ /* 0x002fea0003900000 */
[----:B------:R-:W1:Y:S02]  /*4df0*/  @!P0 SYNCS.PHASECHK.TRANS64 P0, [R7+URZ], R0 ;  /* 0x00000000070085a7 */ /* 0x000e64000800007f */
[----:B-1----:R-:W-:Y:S05]  /*4e00*/  @!P0 BRA `(.L_x_72) ;  /* 0xfffffffc00f08947 */ /* 0x002fea000383ffff */
[----:B------:R-:W-:Y:S05]  /*4e10*/  BRA `(.L_x_93) ;  /* 0xfffffff400b47947 */ /* 0x000fea000383ffff */
.L_x_73:
[----:B0-----:R0:W1:Y:S02]  /*4e20*/  SYNCS.PHASECHK.TRANS64.TRYWAIT P0, [R9+URZ], R4 ;  /* 0x00000004090075a7 */ /* 0x001064000800017f */
[----:B-1----:R-:W-:Y:S05]  /*4e30*/  @!P0 NANOSLEEP.SYNCS 0x989680 ;  /* 0x009896800000895d */ /* 0x002fea0003900000 */
[----:B------:R-:W1:Y:S02]  /*4e40*/  @!P0 SYNCS.PHASECHK.TRANS64 P0, [R9+URZ], R4 ;  /* 0x00000004090085a7 */ /* 0x000e64000800007f */
[----:B-1----:R-:W-:Y:S05]  /*4e50*/  @!P0 BRA `(.L_x_73) ;  /* 0xfffffffc00f08947 */ /* 0x002fea000383ffff */
[----:B------:R-:W-:Y:S05]  /*4e60*/  BRA `(.L_x_94) ;  /* 0xfffffff400c47947 */ /* 0x000fea000383ffff */
.L_x_74:
[----:B0-----:R0:W1:Y:S02]  /*4e70*/  SYNCS.PHASECHK.TRANS64.TRYWAIT P0, [R6+URZ], R5 ;  /* 0x00000005060075a7 */ /* 0x001064000800017f */
[----:B-1----:R-:W-:Y:S05]  /*4e80*/  @!P0 NANOSLEEP.SYNCS 0x989680 ;  /* 0x009896800000895d */ /* 0x002fea0003900000 */
[----:B------:R-:W1:Y:S02]  /*4e90*/  @!P0 SYNCS.PHASECHK.TRANS64 P0, [R6+URZ], R5 ;  /* 0x00000005060085a7 */ /* 0x000e64000800007f */
[----:B-1----:R-:W-:Y:S05]  /*4ea0*/  @!P0 BRA `(.L_x_74) ;  /* 0xfffffffc00f08947 */ /* 0x002fea000383ffff */
[----:B------:R-:W-:Y:S05]  /*4eb0*/  BRA `(.L_x_95) ;  /* 0xfffffff400d47947 */ /* 0x000fea000383ffff */
.L_x_75:
[----:B0-----:R0:W1:Y:S02]  /*4ec0*/  SYNCS.PHASECHK.TRANS64.TRYWAIT P0, [R9+URZ], R4 ;  /* 0x00000004090075a7 */ /* 0x001064000800017f */
[----:B-1----:R-:W-:Y:S05]  /*4ed0*/  @!P0 NANOSLEEP.SYNCS 0x989680 ;  /* 0x009896800000895d */ /* 0x002fea0003900000 */
[----:B------:R-:W1:Y:S02]  /*4ee0*/  @!P0 SYNCS.PHASECHK.TRANS64 P0, [R9+URZ], R4 ;  /* 0x00000004090085a7 */ /* 0x000e64000800007f */
[----:B-1----:R-:W-:Y:S05]  /*4ef0*/  @!P0 BRA `(.L_x_75) ;  /* 0xfffffffc00f08947 */ /* 0x002fea000383ffff */
[----:B------:R-:W-:Y:S05]  /*4f00*/  BRA `(.L_x_96) ;  /* 0xfffffff400e47947 */ /* 0x000fea000383ffff */
.L_x_76:
[----:B0-----:R0:W1:Y:S02]  /*4f10*/  SYNCS.PHASECHK.TRANS64.TRYWAIT P0, [R6+URZ], R5 ;  /* 0x00000005060075a7 */ /* 0x001064000800017f */
[----:B-1----:R-:W-:Y:S05]  /*4f20*/  @!P0 NANOSLEEP.SYNCS 0x989680 ;  /* 0x009896800000895d */ /* 0x002fea0003900000 */
[----:B------:R-:W1:Y:S02]  /*4f30*/  @!P0 SYNCS.PHASECHK.TRANS64 P0, [R6+URZ], R5 ;  /* 0x00000005060085a7 */ /* 0x000e64000800007f */
[----:B-1----:R-:W-:Y:S05]  /*4f40*/  @!P0 BRA `(.L_x_76) ;  /* 0xfffffffc00f08947 */ /* 0x002fea000383ffff */
[----:B------:R-:W-:Y:S05]  /*4f50*/  BRA `(.L_x_97) ;  /* 0xfffffff400f47947 */ /* 0x000fea000383ffff */
.L_x_77:
[----:B0-----:R0:W1:Y:S02]  /*4f60*/  SYNCS.PHASECHK.TRANS64.TRYWAIT P0, [R9+URZ], R4 ;  /* 0x00000004090075a7 */ /* 0x001064000800017f */
[----:B-1----:R-:W-:Y:S05]  /*4f70*/  @!P0 NANOSLEEP.SYNCS 0x989680 ;  /* 0x009896800000895d */ /* 0x002fea0003900000 */
[----:B------:R-:W1:Y:S02]  /*4f80*/  @!P0 SYNCS.PHASECHK.TRANS64 P0, [R9+URZ], R4 ;  /* 0x00000004090085a7 */ /* 0x000e64000800007f */
[----:B-1----:R-:W-:Y:S05]  /*4f90*/  @!P0 BRA `(.L_x_77) ;  /* 0xfffffffc00f08947 */ /* 0x002fea000383ffff */
[----:B------:R-:W-:Y:S05]  /*4fa0*/  BRA `(.L_x_98) ;  /* 0xfffffff800047947 */ /* 0x000fea000383ffff */
.L_x_78:
[----:B0-----:R0:W1:Y:S02]  /*4fb0*/  SYNCS.PHASECHK.TRANS64.TRYWAIT P0, [R6+URZ], R5 ;  /* 0x00000005060075a7 */ /* 0x001064000800017f */
[----:B-1----:R-:W-:Y:S05]  /*4fc0*/  @!P0 NANOSLEEP.SYNCS 0x989680 ;  /* 0x009896800000895d */ /* 0x002fea0003900000 */
[----:B------:R-:W1:Y:S02]  /*4fd0*/  @!P0 SYNCS.PHASECHK.TRANS64 P0, [R6+URZ], R5 ;  /* 0x00000005060085a7 */ /* 0x000e64000800007f */
[----:B-1----:R-:W-:Y:S05]  /*4fe0*/  @!P0 BRA `(.L_x_78) ;  /* 0xfffffffc00f08947 */ /* 0x002fea000383ffff */
[----:B------:R-:W-:Y:S05]  /*4ff0*/  BRA `(.L_x_99) ;  /* 0xfffffff800147947 */ /* 0x000fea000383ffff */
.L_x_79:
[----:B0-----:R0:W1:Y:S02]  /*5000*/  SYNCS.PHASECHK.TRANS64.TRYWAIT P0, [R9+URZ], R4 ;  /* 0x00000004090075a7 */ /* 0x001064000800017f */
[----:B-1----:R-:W-:Y:S05]  /*5010*/  @!P0 NANOSLEEP.SYNCS 0x989680 ;  /* 0x009896800000895d */ /* 0x002fea0003900000 */
[----:B------:R-:W1:Y:S02]  /*5020*/  @!P0 SYNCS.PHASECHK.TRANS64 P0, [R9+URZ], R4 ;  /* 0x00000004090085a7 */ /* 0x000e64000800007f */
[----:B-1----:R-:W-:Y:S05]  /*5030*/  @!P0 BRA `(.L_x_79) ;  /* 0xfffffffc00f08947 */ /* 0x002fea000383ffff */
[----:B------:R-:W-:Y:S05]  /*5040*/  BRA `(.L_x_100) ;  /* 0xfffffff800247947 */ /* 0x000fea000383ffff */
.L_x_80:
[----:B0-----:R0:W1:Y:S02]  /*5050*/  SYNCS.PHASECHK.TRANS64.TRYWAIT P0, [R6+URZ], R5 ;  /* 0x00000005060075a7 */ /* 0x001064000800017f */
[----:B-1----:R-:W-:Y:S05]  /*5060*/  @!P0 NANOSLEEP.SYNCS 0x989680 ;  /* 0x009896800000895d */ /* 0x002fea0003900000 */
[----:B------:R-:W1:Y:S02]  /*5070*/  @!P0 SYNCS.PHASECHK.TRANS64 P0, [R6+URZ], R5 ;  /* 0x00000005060085a7 */ /* 0x000e64000800007f */
[----:B-1----:R-:W-:Y:S05]  /*5080*/  @!P0 BRA `(.L_x_80) ;  /* 0xfffffffc00f08947 */ /* 0x002fea000383ffff */
[----:B------:R-:W-:Y:S05]  /*5090*/  BRA `(.L_x_101) ;  /* 0xfffffff800347947 */ /* 0x000fea000383ffff */
.L_x_81:
[----:B0-----:R0:W1:Y:S02]  /*50a0*/  SYNCS.PHASECHK.TRANS64.TRYWAIT P0, [R9+URZ], R4 ;  /* 0x00000004090075a7 */ /* 0x001064000800017f */
[----:B-1----:R-:W-:Y:S05]  /*50b0*/  @!P0 NANOSLEEP.SYNCS 0x989680 ;  /* 0x009896800000895d */ /* 0x002fea0003900000 */
[----:B------:R-:W1:Y:S02]  /*50c0*/  @!P0 SYNCS.PHASECHK.TRANS64 P0, [R9+URZ], R4 ;  /* 0x00000004090085a7 */ /* 0x000e64000800007f */
[----:B-1----:R-:W-:Y:S05]  /*50d0*/  @!P0 BRA `(.L_x_81) ;  /* 0xfffffffc00f08947 */ /* 0x002fea000383ffff */
[----:B------:R-:W-:Y:S05]  /*50e0*/  BRA `(.L_x_102) ;  /* 0xfffffff800447947 */ /* 0x000fea000383ffff */
.L_x_82:
[----:B-1----:R1:W2:Y:S02]  /*50f0*/  SYNCS.PHASECHK.TRANS64.TRYWAIT P0, [R6+URZ], R5 ;  /* 0x00000005060075a7 */ /* 0x0022a4000800017f */
[----:B--2---:R-:W-:Y:S05]  /*5100*/  @!P0 NANOSLEEP.SYNCS 0x989680 ;  /* 0x009896800000895d */ /* 0x004fea0003900000 */
[----:B------:R-:W2:Y:S02]  /*5110*/  @!P0 SYNCS.PHASECHK.TRANS64 P0, [R6+URZ], R5 ;  /* 0x00000005060085a7 */ /* 0x000ea4000800007f */
[----:B--2---:R-:W-:Y:S05]  /*5120*/  @!P0 BRA `(.L_x_82) ;  /* 0xfffffffc00f08947 */ /* 0x004fea000383ffff */
[----:B------:R-:W-:Y:S05]  /*5130*/  BRA `(.L_x_103) ;  /* 0xfffffff8004c7947 */ /* 0x000fea000383ffff */
.L_x_104:
[----:B------:R-:W-:-:S00]  /*5140*/  BRA `(.L_x_104) ;  /* 0xfffffffc00fc7947 */ /* 0x000fc0000383ffff */
[----:B------:R-:W-:-:S00]  /*5150*/  NOP ;  /* 0x0000000000007918 */ /* 0x000fc00000000000 */
        /* <DEDUP_REMOVED lines=10> */
.L_x_105:


//--------------------- .nv.shared._ZN7cutlass13device_kernelINS_4gemm6kernel13GemmUniversalIN4cute5tupleIJiiiiEEENS1_10collective13CollectiveMmaINS1_37MainloopSm90TmaGmmaWarpSpecializedFP8ILi12ENS5_IJNS4_1CILi2EEENSA_ILi1EEESC_EEENS1_32KernelTmaWarpSpecializedPingpongEEENS5_IJNSA_ILi64EEENSA_ILi8EEENSA_ILi256EEEEEENS_12float_e4m3_tENS5_IJlSC_lEEESK_SL_NS4_8TiledMMAINS4_8MMA_AtomIJNS4_4SM904GMMA29MMA_64x8x32_F32E4M3E4M3_SS_TNILNSP_7ScaleInE1ELSR_1EEEEEENS4_6LayoutINS5_IJSC_SC_SC_EEENS5_IJNSA_ILi0EEESW_SW_EEEEENS5_IJNS4_10UnderscoreESZ_SZ_EEEEENS4_13SM90_TMA_LOADENS4_14ComposedLayoutINS4_7SwizzleILi3ELi4ELi3EEENS4_18smem_ptr_flag_bitsILi8EEENSU_INS5_IJSH_NSA_ILi128EEEEEENS5_IJS18_SC_EEEEEEEvNS4_8identityENS4_23SM90_TMA_LOAD_MULTICASTES1C_vS1D_EENS_8epilogue10collective6detail29Sm90TmaWarpSpecializedAdapterINS1H_15DefaultEpilogueISK_SL_SL_NS1G_6thread17LinearCombinationISK_Li1EffLNS1L_9ScaleType4KindE0ELNS_15FloatRoundStyleE2ESK_EENS1_15EpilogueDefaultEEEEEvvEEEEvNT_6ParamsE --------------------------
	.section	.nv.shared._ZN7cutlass13device_kernelINS_4gemm6kernel13GemmUniversalIN4cute5tupleIJiiiiEEENS1_10collective13CollectiveMmaINS1_37MainloopSm90TmaGmmaWarpSpecializedFP8ILi12ENS5_IJNS4_1CILi2EEENSA_ILi1EEESC_EEENS1_32KernelTmaWarpSpecializedPingpongEEENS5_IJNSA_ILi64EEENSA_ILi8EEENSA_ILi256EEEEEENS_12float_e4m3_tENS5_IJlSC_lEEESK_SL_NS4_8TiledMMAINS4_8MMA_AtomIJNS4_4SM904GMMA29MMA_64x8x32_F32E4M3E4M3_SS_TNILNSP_7ScaleInE1ELSR_1EEEEEENS4_6LayoutINS5_IJSC_SC_SC_EEENS5_IJNSA_ILi0EEESW_SW_EEEEENS5_IJNS4_10UnderscoreESZ_SZ_EEEEENS4_13SM90_TMA_LOADENS4_14ComposedLayoutINS4_7SwizzleILi3ELi4ELi3EEENS4_18smem_ptr_flag_bitsILi8EEENSU_INS5_IJSH_NSA_ILi128EEEEEENS5_IJS18_SC_EEEEEEEvNS4_8identityENS4_23SM90_TMA_LOAD_MULTICASTES1C_vS1D_EENS_8epilogue10collective6detail29Sm90TmaWarpSpecializedAdapterINS1H_15DefaultEpilogueISK_SL_SL_NS1G_6thread17LinearCombinationISK_Li1EffLNS1L_9ScaleType4KindE0ELNS_15FloatRoundStyleE2ESK_EENS1_15EpilogueDefaultEEEEEvvEEEEvNT_6ParamsE,"aw",@nobits
	.sectionflags	@""
	.align	16
	.zero		1024


//--------------------- .nv.shared.reserved.0     --------------------------
	.section	.nv.shared.reserved.0,"aw",@nobits
	.weak		__nv_reservedSMEM_offset_0_alias
	.size		__nv_reservedSMEM_offset_0_alias, 0, 0
	.other		__nv_reservedSMEM_offset_0_alias,@"STO_CUDA_RESERVED_SHARED STV_DEFAULT"
__nv_reservedSMEM_offset_0_alias:
	.zero		0


//--------------------- .nv.global                --------------------------
	.section	.nv.global,"aw",@nobits
.nv.global:
	.type		_ZN39_INTERNAL_61f92556_4_k_cu_62071f6b_71914cute1_E,@object
	.size		_ZN39_INTERNAL_61f92556_4_k_cu_62071f6b_71914cute1_E,(_ZN39_INTERNAL_61f92556_4_k_cu_62071f6b_71914cuda3std3__45__cpo6cbeginE - _ZN39_INTERNAL_61f92556_4_k_cu_62071f6b_71914cute1_E)
_ZN39_INTERNAL_61f92556_4_k_cu_62071f6b_71914cute1_E:
	.zero		1
	.type		_ZN39_INTERNAL_61f92556_4_k_cu_62071f6b_71914cuda3std3__45__cpo6cbeginE,@object
	.size		_ZN39_INTERNAL_61f92556_4_k_cu_62071f6b_71914cuda3std3__45__cpo6cbeginE,(_ZN39_INTERNAL_61f92556_4_k_cu_62071f6b_71914cuda3std3__48in_placeE - _ZN39_INTERNAL_61f92556_4_k_cu_62071f6b_71914cuda3std3__45__cpo6cbeginE)
_ZN39_INTERNAL_61f92556_4_k_cu_62071f6b_71914cuda3std3__45__cpo6cbeginE:
	.zero		1
	.type		_ZN39_INTERNAL_61f92556_4_k_cu_62071f6b_71914cuda3std3__48in_placeE,@object
	.size		_ZN39_INTERNAL_61f92556_4_k_cu_62071f6b_71914cuda3std3__48in_placeE,(_ZN39_INTERNAL_61f92556_4_k_cu_62071f6b_71914cuda3std6ranges3__45__cpo9iter_moveE - _ZN39_INTERNAL_61f92556_4_k_cu_62071f6b_71914cuda3std3__48in_placeE)
_ZN39_INTERNAL_61f92556_4_k_cu_62071f6b_71914cuda3std3__48in_placeE:
	.zero		1
	.type		_ZN39_INTERNAL_61f92556_4_k_cu_62071f6b_71914cuda3std6ranges3__45__cpo9iter_moveE,@object
	.size		_ZN39_INTERNAL_61f92556_4_k_cu_62071f6b_71914cuda3std6ranges3__45__cpo9iter_moveE,(_ZN39_INTERNAL_61f92556_4_k_cu_62071f6b_71914cuda3std3__45__cpo5beginE - _ZN39_INTERNAL_61f92556_4_k_cu_62071f6b_71914cuda3std6ranges3__45__cpo9iter_moveE)
_ZN39_INTERNAL_61f92556_4_k_cu_62071f6b_71914cuda3std6ranges3__45__cpo9iter_moveE:
	.zero		1
	.type		_ZN39_INTERNAL_61f92556_4_k_cu_62071f6b_71914cuda3std3__45__cpo5beginE,@object
	.size		_ZN39_INTERNAL_61f92556_4_k_cu_62071f6b_71914cuda3std3__45__cpo5beginE,(_ZN39_INTERNAL_61f92556_4_k_cu_62071f6b_71914cuda3std3__441_GLOBAL__N__61f92556_4_k_cu_62071f6b_71916ignoreE - _ZN39_INTERNAL_61f92556_4_k_cu_62071f6b_71914cuda3std3__45__cpo5beginE)
_ZN39_INTERNAL_61f92556_4_k_cu_62071f6b_71914cuda3std3__45__cpo5beginE:
	.zero		1
	.type		_ZN39_INTERNAL_61f92556_4_k_cu_62071f6b_71914cuda3std3__441_GLOBAL__N__61f92556_4_k_cu_62071f6b_71916ignoreE,@object
	.size		_ZN39_INTERNAL_61f92556_4_k_cu_62071f6b_71914cuda3std3__441_GLOBAL__N__61f92556_4_k_cu_62071f6b_71916ignoreE,(_ZN39_INTERNAL_61f92556_4_k_cu_62071f6b_71914cute7productE - _ZN39_INTERNAL_61f92556_4_k_cu_62071f6b_71914cuda3std3__441_GLOBAL__N__61f92556_4_k_cu_62071f6b_71916ignoreE)
_ZN39_INTERNAL_61f92556_4_k_cu_62071f6b_71914cuda3std3__441_GLOBAL__N__61f92556_4_k_cu_62071f6b_71916ignoreE:
	.zero		1
	.type		_ZN39_INTERNAL_61f92556_4_k_cu_62071f6b_71914cute7productE,@object
	.size		_ZN39_INTERNAL_61f92556_4_k_cu_62071f6b_71914cute7productE,(_ZN39_INTERNAL_61f92556_4_k_cu_62071f6b_71914cuda3std3__45__cpo3endE - _ZN39_INTERNAL_61f92556_4_k_cu_62071f6b_71914cute7productE)
_ZN39_INTERNAL_61f92556_4_k_cu_62071f6b_71914cute7productE:
	.zero		1
	.type		_ZN39_INTERNAL_61f92556_4_k_cu_62071f6b_71914cuda3std3__45__cpo3endE,@object
	.size		_ZN39_INTERNAL_61f92556_4_k_cu_62071f6b_71914cuda3std3__45__cpo3endE,(_ZN39_INTERNAL_61f92556_4_k_cu_62071f6b_71914cuda3std3__419piecewise_constructE - _ZN39_INTERNAL_61f92556_4_k_cu_62071f6b_71914cuda3std3__45__cpo3endE)
_ZN39_INTERNAL_61f92556_4_k_cu_62071f6b_71914cuda3std3__45__cpo3endE:
	.zero		1
	.type		_ZN39_INTERNAL_61f92556_4_k_cu_62071f6b_71914cuda3std3__419piecewise_constructE,@object
	.size		_ZN39_INTERNAL_61f92556_4_k_cu_62071f6b_71914cuda3std3__419piecewise_constructE,(_ZN39_INTERNAL_61f92556_4_k_cu_62071f6b_71914cuda3std3__45__cpo4cendE - _ZN39_INTERNAL_61f92556_4_k_cu_62071f6b_71914cuda3std3__419piecewise_constructE)
_ZN39_INTERNAL_61f92556_4_k_cu_62071f6b_71914cuda3std3__419piecewise_constructE:
	.zero		1
	.type		_ZN39_INTERNAL_61f92556_4_k_cu_62071f6b_71914cuda3std3__45__cpo4cendE,@object
	.size		_ZN39_INTERNAL_61f92556_4_k_cu_62071f6b_71914cuda3std3__45__cpo4cendE,(_ZN39_INTERNAL_61f92556_4_k_cu_62071f6b_71914cuda3std6ranges3__45__cpo4swapE - _ZN39_INTERNAL_61f92556_4_k_cu_62071f6b_71914cuda3std3__45__cpo4cendE)
_ZN39_INTERNAL_61f92556_4_k_cu_62071f6b_71914cuda3std3__45__cpo4cendE:
	.zero		1
	.type		_ZN39_INTERNAL_61f92556_4_k_cu_62071f6b_71914cuda3std6ranges3__45__cpo4swapE,@object
	.size		_ZN39_INTERNAL_61f92556_4_k_cu_62071f6b_71914cuda3std6ranges3__45__cpo4swapE,(.L_7 - _ZN39_INTERNAL_61f92556_4_k_cu_62071f6b_71914cuda3std6ranges3__45__cpo4swapE)
_ZN39_INTERNAL_61f92556_4_k_cu_62071f6b_71914cuda3std6ranges3__45__cpo4swapE:
	.zero		1
.L_7:


//--------------------- .nv.constant0._ZN7cutlass13device_kernelINS_4gemm6kernel13GemmUniversalIN4cute5tupleIJiiiiEEENS1_10collective13CollectiveMmaINS1_37MainloopSm90TmaGmmaWarpSpecializedFP8ILi12ENS5_IJNS4_1CILi2EEENSA_ILi1EEESC_EEENS1_32KernelTmaWarpSpecializedPingpongEEENS5_IJNSA_ILi64EEENSA_ILi8EEENSA_ILi256EEEEEENS_12float_e4m3_tENS5_IJlSC_lEEESK_SL_NS4_8TiledMMAINS4_8MMA_AtomIJNS4_4SM904GMMA29MMA_64x8x32_F32E4M3E4M3_SS_TNILNSP_7ScaleInE1ELSR_1EEEEEENS4_6LayoutINS5_IJSC_SC_SC_EEENS5_IJNSA_ILi0EEESW_SW_EEEEENS5_IJNS4_10UnderscoreESZ_SZ_EEEEENS4_13SM90_TMA_LOADENS4_14ComposedLayoutINS4_7SwizzleILi3ELi4ELi3EEENS4_18smem_ptr_flag_bitsILi8EEENSU_INS5_IJSH_NSA_ILi128EEEEEENS5_IJS18_SC_EEEEEEEvNS4_8identityENS4_23SM90_TMA_LOAD_MULTICASTES1C_vS1D_EENS_8epilogue10collective6detail29Sm90TmaWarpSpecializedAdapterINS1H_15DefaultEpilogueISK_SL_SL_NS1G_6thread17LinearCombinationISK_Li1EffLNS1L_9ScaleType4KindE0ELNS_15FloatRoundStyleE2ESK_EENS1_15EpilogueDefaultEEEEEvvEEEEvNT_6ParamsE --------------------------
	.section	.nv.constant0._ZN7cutlass13device_kernelINS_4gemm6kernel13GemmUniversalIN4cute5tupleIJiiiiEEENS1_10collective13CollectiveMmaINS1_37MainloopSm90TmaGmmaWarpSpecializedFP8ILi12ENS5_IJNS4_1CILi2EEENSA_ILi1EEESC_EEENS1_32KernelTmaWarpSpecializedPingpongEEENS5_IJNSA_ILi64EEENSA_ILi8EEENSA_ILi256EEEEEENS_12float_e4m3_tENS5_IJlSC_lEEESK_SL_NS4_8TiledMMAINS4_8MMA_AtomIJNS4_4SM904GMMA29MMA_64x8x32_F32E4M3E4M3_SS_TNILNSP_7ScaleInE1ELSR_1EEEEEENS4_6LayoutINS5_IJSC_SC_SC_EEENS5_IJNSA_ILi0EEESW_SW_EEEEENS5_IJNS4_10UnderscoreESZ_SZ_EEEEENS4_13SM90_TMA_LOADENS4_14ComposedLayoutINS4_7SwizzleILi3ELi4ELi3EEENS4_18smem_ptr_flag_bitsILi8EEENSU_INS5_IJSH_NSA_ILi128EEEEEENS5_IJS18_SC_EEEEEEEvNS4_8identityENS4_23SM90_TMA_LOAD_MULTICASTES1C_vS1D_EENS_8epilogue10collective6detail29Sm90TmaWarpSpecializedAdapterINS1H_15DefaultEpilogueISK_SL_SL_NS1G_6thread17LinearCombinationISK_Li1EffLNS1L_9ScaleType4KindE0ELNS_15FloatRoundStyleE2ESK_EENS1_15EpilogueDefaultEEEEEvvEEEEvNT_6ParamsE,"a",@progbits
	.sectionflags	@""
	.align	4
.nv.constant0._ZN7cutlass13device_kernelINS_4gemm6kernel13GemmUniversalIN4cute5tupleIJiiiiEEENS1_10collective13CollectiveMmaINS1_37MainloopSm90TmaGmmaWarpSpecializedFP8ILi12ENS5_IJNS4_1CILi2EEENSA_ILi1EEESC_EEENS1_32KernelTmaWarpSpecializedPingpongEEENS5_IJNSA_ILi64EEENSA_ILi8EEENSA_ILi256EEEEEENS_12float_e4m3_tENS5_IJlSC_lEEESK_SL_NS4_8TiledMMAINS4_8MMA_AtomIJNS4_4SM904GMMA29MMA_64x8x32_F32E4M3E4M3_SS_TNILNSP_7ScaleInE1ELSR_1EEEEEENS4_6LayoutINS5_IJSC_SC_SC_EEENS5_IJNSA_ILi0EEESW_SW_EEEEENS5_IJNS4_10UnderscoreESZ_SZ_EEEEENS4_13SM90_TMA_LOADENS4_14ComposedLayoutINS4_7SwizzleILi3ELi4ELi3EEENS4_18smem_ptr_flag_bitsILi8EEENSU_INS5_IJSH_NSA_ILi128EEEEEENS5_IJS18_SC_EEEEEEEvNS4_8identityENS4_23SM90_TMA_LOAD_MULTICASTES1C_vS1D_EENS_8epilogue10collective6detail29Sm90TmaWarpSpecializedAdapterINS1H_15DefaultEpilogueISK_SL_SL_NS1G_6thread17LinearCombinationISK_Li1EffLNS1L_9ScaleType4KindE0ELNS_15FloatRoundStyleE2ESK_EENS1_15EpilogueDefaultEEEEEvvEEEEvNT_6ParamsE:
	.zero		1664


//--------------------- SYMBOLS --------------------------

	.type		.nv.reservedSmem.offset0,@object
	.size		.nv.reservedSmem.offset0,0x4
